//
// Generated by NVIDIA NVVM Compiler
//
// Compiler Build ID: CL-36424714
// Cuda compilation tools, release 13.0, V13.0.88
// Based on NVVM 20.0.0
//

.version 9.0
.target sm_100
.address_size 64

	// .globl	generate_parity_hsiao_39_32

.visible .entry generate_parity_hsiao_39_32(
	.param .u64 .ptr .align 1 generate_parity_hsiao_39_32_param_0,
	.param .u64 .ptr .align 1 generate_parity_hsiao_39_32_param_1,
	.param .u64 generate_parity_hsiao_39_32_param_2
)
{
	.reg .pred 	%p<3>;
	.reg .b32 	%r<41>;
	.reg .b64 	%rd<14>;

	ld.param.u64 	%rd7, [generate_parity_hsiao_39_32_param_0];
	ld.param.u64 	%rd8, [generate_parity_hsiao_39_32_param_1];
	ld.param.u64 	%rd9, [generate_parity_hsiao_39_32_param_2];
	mov.u32 	%r1, %ntid.x;
	mov.u32 	%r2, %ctaid.x;
	mov.u32 	%r3, %tid.x;
	mad.lo.s32 	%r4, %r1, %r2, %r3;
	cvt.u64.u32 	%rd13, %r4;
	setp.le.u64 	%p1, %rd9, %rd13;
	@%p1 bra 	$L__BB0_3;
	mov.u32 	%r5, %nctaid.x;
	mul.lo.s32 	%r6, %r1, %r5;
	cvt.u64.u32 	%rd2, %r6;
	cvta.to.global.u64 	%rd3, %rd7;
	cvta.to.global.u64 	%rd4, %rd8;
$L__BB0_2:
	shl.b64 	%rd10, %rd13, 2;
	add.s64 	%rd11, %rd3, %rd10;
	ld.global.u32 	%r7, [%rd11];
	and.b32  	%r8, %r7, -1052229377;
	popc.b32 	%r9, %r8;
	and.b32  	%r10, %r9, 1;
	and.b32  	%r11, %r7, 556072848;
	popc.b32 	%r12, %r11;
	shl.b32 	%r13, %r12, 1;
	and.b32  	%r14, %r13, 2;
	or.b32  	%r15, %r14, %r10;
	and.b32  	%r16, %r7, 1828653064;
	popc.b32 	%r17, %r16;
	shl.b32 	%r18, %r17, 2;
	and.b32  	%r19, %r18, 4;
	or.b32  	%r20, %r15, %r19;
	and.b32  	%r21, %r7, -16669628;
	popc.b32 	%r22, %r21;
	shl.b32 	%r23, %r22, 3;
	and.b32  	%r24, %r23, 8;
	or.b32  	%r25, %r20, %r24;
	and.b32  	%r26, %r7, 384864934;
	popc.b32 	%r27, %r26;
	shl.b32 	%r28, %r27, 4;
	and.b32  	%r29, %r28, 16;
	or.b32  	%r30, %r25, %r29;
	and.b32  	%r31, %r7, 270496097;
	popc.b32 	%r32, %r31;
	shl.b32 	%r33, %r32, 5;
	and.b32  	%r34, %r33, 32;
	or.b32  	%r35, %r30, %r34;
	and.b32  	%r36, %r7, -1971187941;
	popc.b32 	%r37, %r36;
	shl.b32 	%r38, %r37, 6;
	and.b32  	%r39, %r38, 64;
	or.b32  	%r40, %r35, %r39;
	add.s64 	%rd12, %rd4, %rd13;
	st.global.u8 	[%rd12], %r40;
	add.s64 	%rd13, %rd13, %rd2;
	setp.lt.u64 	%p2, %rd13, %rd9;
	@%p2 bra 	$L__BB0_2;
$L__BB0_3:
	ret;

}
	// .globl	edac_hsiao_39_32
.visible .entry edac_hsiao_39_32(
	.param .u64 .ptr .align 1 edac_hsiao_39_32_param_0,
	.param .u64 .ptr .align 1 edac_hsiao_39_32_param_1,
	.param .u64 edac_hsiao_39_32_param_2,
	.param .u64 .ptr .align 1 edac_hsiao_39_32_param_3
)
{
	.reg .pred 	%p<84>;
	.reg .b16 	%rs<34>;
	.reg .b32 	%r<644>;
	.reg .b64 	%rd<23>;

	ld.param.u64 	%rd8, [edac_hsiao_39_32_param_2];
	ld.param.u64 	%rd9, [edac_hsiao_39_32_param_3];
	cvta.to.global.u64 	%rd1, %rd9;
	mov.u32 	%r60, %ntid.x;
	mov.u32 	%r61, %ctaid.x;
	mov.u32 	%r62, %tid.x;
	mad.lo.s32 	%r63, %r60, %r61, %r62;
	cvt.u64.u32 	%rd22, %r63;
	setp.le.u64 	%p1, %rd8, %rd22;
	@%p1 bra 	$L__BB1_46;
$L__BB1_1:
	ld.param.u64 	%rd20, [edac_hsiao_39_32_param_1];
	ld.param.u64 	%rd19, [edac_hsiao_39_32_param_0];
	cvta.to.global.u64 	%rd10, %rd19;
	shl.b64 	%rd11, %rd22, 2;
	add.s64 	%rd4, %rd10, %rd11;
	cvta.to.global.u64 	%rd12, %rd20;
	add.s64 	%rd13, %rd12, %rd22;
	ld.global.u32 	%r1, [%rd4];
	and.b32  	%r64, %r1, -1052229377;
	popc.b32 	%r2, %r64;
	ld.global.u8 	%rs1, [%rd13];
	and.b16  	%rs10, %rs1, 1;
	cvt.u32.u16 	%r3, %rs10;
	xor.b32  	%r4, %r2, %r3;
	and.b32  	%r65, %r1, 556072848;
	popc.b32 	%r5, %r65;
	shr.u16 	%rs11, %rs1, 1;
	and.b16  	%rs12, %rs11, 1;
	cvt.u32.u16 	%r6, %rs12;
	xor.b32  	%r7, %r5, %r6;
	or.b32  	%r8, %r7, %r4;
	and.b32  	%r66, %r1, 1828653064;
	popc.b32 	%r9, %r66;
	shr.u16 	%rs13, %rs1, 2;
	and.b16  	%rs14, %rs13, 1;
	cvt.u32.u16 	%r10, %rs14;
	xor.b32  	%r11, %r9, %r10;
	or.b32  	%r12, %r8, %r11;
	and.b32  	%r67, %r1, -16669628;
	popc.b32 	%r13, %r67;
	shr.u16 	%rs15, %rs1, 3;
	and.b16  	%rs16, %rs15, 1;
	cvt.u32.u16 	%r14, %rs16;
	xor.b32  	%r15, %r13, %r14;
	or.b32  	%r16, %r12, %r15;
	and.b32  	%r68, %r1, 384864934;
	popc.b32 	%r17, %r68;
	shr.u16 	%rs17, %rs1, 4;
	and.b16  	%rs18, %rs17, 1;
	cvt.u32.u16 	%r18, %rs18;
	xor.b32  	%r19, %r17, %r18;
	or.b32  	%r20, %r16, %r19;
	and.b32  	%r69, %r1, 270496097;
	popc.b32 	%r21, %r69;
	shr.u16 	%rs19, %rs1, 5;
	cvt.u32.u16 	%r22, %rs19;
	xor.b32  	%r23, %r21, %r22;
	or.b32  	%r70, %r20, %r23;
	and.b32  	%r71, %r1, -1971187941;
	popc.b32 	%r24, %r71;
	shr.u16 	%rs20, %rs1, 6;
	cvt.u32.u16 	%r25, %rs20;
	xor.b32  	%r26, %r24, %r25;
	or.b32  	%r72, %r70, %r26;
	and.b32  	%r73, %r72, 1;
	setp.eq.b32 	%p2, %r73, 1;
	not.pred 	%p3, %p2;
	@%p3 bra 	$L__BB1_45;
	xor.b32  	%r74, %r4, %r5;
	xor.b32  	%r75, %r74, %r6;
	xor.b32  	%r76, %r75, %r9;
	xor.b32  	%r77, %r76, %r10;
	xor.b32  	%r78, %r77, %r13;
	xor.b32  	%r79, %r78, %r14;
	xor.b32  	%r80, %r79, %r17;
	xor.b32  	%r81, %r80, %r18;
	xor.b32  	%r82, %r81, %r21;
	xor.b32  	%r83, %r82, %r22;
	xor.b32  	%r84, %r83, %r24;
	xor.b32  	%r85, %r84, %r25;
	and.b32  	%r86, %r85, 1;
	setp.eq.b32 	%p4, %r86, 1;
	not.pred 	%p5, %p4;
	@%p5 bra 	$L__BB1_44;
	xor.b32  	%r643, %r1, 1;
	and.b32  	%r87, %r643, -1052229377;
	popc.b32 	%r88, %r87;
	xor.b32  	%r89, %r88, %r3;
	and.b32  	%r90, %r643, 270496097;
	popc.b32 	%r91, %r90;
	xor.b32  	%r92, %r91, %r22;
	or.b32  	%r93, %r89, %r92;
	and.b32  	%r94, %r643, -1971187941;
	popc.b32 	%r95, %r94;
	xor.b32  	%r96, %r95, %r25;
	or.b32  	%r97, %r93, %r96;
	or.b32  	%r98, %r97, %r7;
	or.b32  	%r99, %r98, %r11;
	or.b32  	%r100, %r99, %r15;
	or.b32  	%r101, %r100, %r19;
	and.b32  	%r102, %r101, 1;
	setp.eq.b32 	%p6, %r102, 1;
	not.pred 	%p7, %p6;
	@%p7 bra 	$L__BB1_47;
	xor.b32  	%r643, %r1, 2;
	and.b32  	%r103, %r643, -1052229377;
	popc.b32 	%r104, %r103;
	xor.b32  	%r105, %r104, %r3;
	and.b32  	%r106, %r643, 384864934;
	popc.b32 	%r107, %r106;
	xor.b32  	%r108, %r107, %r18;
	or.b32  	%r109, %r105, %r108;
	and.b32  	%r110, %r643, -1971187941;
	popc.b32 	%r111, %r110;
	xor.b32  	%r112, %r111, %r25;
	or.b32  	%r113, %r109, %r112;
	or.b32  	%r114, %r113, %r7;
	or.b32  	%r115, %r114, %r11;
	or.b32  	%r116, %r115, %r15;
	or.b32  	%r117, %r116, %r23;
	and.b32  	%r118, %r117, 1;
	setp.eq.b32 	%p8, %r118, 1;
	not.pred 	%p9, %p8;
	@%p9 bra 	$L__BB1_47;
	xor.b32  	%r643, %r1, 4;
	and.b32  	%r119, %r643, -1052229377;
	popc.b32 	%r120, %r119;
	xor.b32  	%r121, %r120, %r3;
	and.b32  	%r122, %r643, -16669628;
	popc.b32 	%r123, %r122;
	xor.b32  	%r124, %r123, %r14;
	or.b32  	%r125, %r121, %r124;
	and.b32  	%r126, %r643, 384864934;
	popc.b32 	%r127, %r126;
	xor.b32  	%r128, %r127, %r18;
	or.b32  	%r129, %r125, %r128;
	or.b32  	%r130, %r129, %r7;
	or.b32  	%r131, %r130, %r11;
	or.b32  	%r132, %r131, %r23;
	or.b32  	%r133, %r132, %r26;
	and.b32  	%r134, %r133, 1;
	setp.eq.b32 	%p10, %r134, 1;
	not.pred 	%p11, %p10;
	@%p11 bra 	$L__BB1_47;
	xor.b32  	%r643, %r1, 8;
	and.b32  	%r135, %r643, -1052229377;
	popc.b32 	%r136, %r135;
	xor.b32  	%r137, %r136, %r3;
	and.b32  	%r138, %r643, 1828653064;
	popc.b32 	%r139, %r138;
	xor.b32  	%r140, %r139, %r10;
	or.b32  	%r141, %r137, %r140;
	and.b32  	%r142, %r643, -1971187941;
	popc.b32 	%r143, %r142;
	xor.b32  	%r144, %r143, %r25;
	or.b32  	%r145, %r141, %r144;
	or.b32  	%r146, %r145, %r7;
	or.b32  	%r147, %r146, %r15;
	or.b32  	%r148, %r147, %r19;
	or.b32  	%r149, %r148, %r23;
	and.b32  	%r150, %r149, 1;
	setp.eq.b32 	%p12, %r150, 1;
	not.pred 	%p13, %p12;
	@%p13 bra 	$L__BB1_47;
	xor.b32  	%r643, %r1, 16;
	and.b32  	%r151, %r643, -1052229377;
	popc.b32 	%r152, %r151;
	xor.b32  	%r153, %r152, %r3;
	and.b32  	%r154, %r643, 556072848;
	popc.b32 	%r155, %r154;
	xor.b32  	%r156, %r155, %r6;
	or.b32  	%r157, %r156, %r153;
	and.b32  	%r158, %r643, -1971187941;
	popc.b32 	%r159, %r158;
	xor.b32  	%r160, %r159, %r25;
	or.b32  	%r161, %r157, %r160;
	or.b32  	%r162, %r161, %r11;
	or.b32  	%r163, %r162, %r15;
	or.b32  	%r164, %r163, %r19;
	or.b32  	%r165, %r164, %r23;
	and.b32  	%r166, %r165, 1;
	setp.eq.b32 	%p14, %r166, 1;
	not.pred 	%p15, %p14;
	@%p15 bra 	$L__BB1_47;
	xor.b32  	%r643, %r1, 32;
	and.b32  	%r167, %r643, -1052229377;
	popc.b32 	%r168, %r167;
	xor.b32  	%r169, %r168, %r3;
	and.b32  	%r170, %r643, 384864934;
	popc.b32 	%r171, %r170;
	xor.b32  	%r172, %r171, %r18;
	or.b32  	%r173, %r169, %r172;
	and.b32  	%r174, %r643, 270496097;
	popc.b32 	%r175, %r174;
	xor.b32  	%r176, %r175, %r22;
	or.b32  	%r177, %r173, %r176;
	or.b32  	%r178, %r177, %r7;
	or.b32  	%r179, %r178, %r11;
	or.b32  	%r180, %r179, %r15;
	or.b32  	%r181, %r180, %r26;
	and.b32  	%r182, %r181, 1;
	setp.eq.b32 	%p16, %r182, 1;
	not.pred 	%p17, %p16;
	@%p17 bra 	$L__BB1_47;
	xor.b32  	%r643, %r1, 64;
	and.b32  	%r183, %r643, -1052229377;
	popc.b32 	%r184, %r183;
	xor.b32  	%r185, %r184, %r3;
	and.b32  	%r186, %r643, -16669628;
	popc.b32 	%r187, %r186;
	xor.b32  	%r188, %r187, %r14;
	or.b32  	%r189, %r185, %r188;
	and.b32  	%r190, %r643, 270496097;
	popc.b32 	%r191, %r190;
	xor.b32  	%r192, %r191, %r22;
	or.b32  	%r193, %r189, %r192;
	or.b32  	%r194, %r193, %r7;
	or.b32  	%r195, %r194, %r11;
	or.b32  	%r196, %r195, %r19;
	or.b32  	%r197, %r196, %r26;
	and.b32  	%r198, %r197, 1;
	setp.eq.b32 	%p18, %r198, 1;
	not.pred 	%p19, %p18;
	@%p19 bra 	$L__BB1_47;
	xor.b32  	%r643, %r1, 128;
	and.b32  	%r199, %r643, -1052229377;
	popc.b32 	%r200, %r199;
	xor.b32  	%r201, %r200, %r3;
	and.b32  	%r202, %r643, 556072848;
	popc.b32 	%r203, %r202;
	xor.b32  	%r204, %r203, %r6;
	or.b32  	%r205, %r204, %r201;
	and.b32  	%r206, %r643, 384864934;
	popc.b32 	%r207, %r206;
	xor.b32  	%r208, %r207, %r18;
	or.b32  	%r209, %r205, %r208;
	or.b32  	%r210, %r209, %r11;
	or.b32  	%r211, %r210, %r15;
	or.b32  	%r212, %r211, %r23;
	or.b32  	%r213, %r212, %r26;
	and.b32  	%r214, %r213, 1;
	setp.eq.b32 	%p20, %r214, 1;
	not.pred 	%p21, %p20;
	@%p21 bra 	$L__BB1_47;
	xor.b32  	%r643, %r1, 256;
	and.b32  	%r215, %r643, 556072848;
	popc.b32 	%r216, %r215;
	xor.b32  	%r217, %r216, %r6;
	and.b32  	%r218, %r643, 270496097;
	popc.b32 	%r219, %r218;
	xor.b32  	%r220, %r219, %r22;
	or.b32  	%r221, %r217, %r220;
	and.b32  	%r222, %r643, -1971187941;
	popc.b32 	%r223, %r222;
	xor.b32  	%r224, %r223, %r25;
	or.b32  	%r225, %r221, %r224;
	or.b32  	%r226, %r225, %r4;
	or.b32  	%r227, %r226, %r11;
	or.b32  	%r228, %r227, %r15;
	or.b32  	%r229, %r228, %r19;
	and.b32  	%r230, %r229, 1;
	setp.eq.b32 	%p22, %r230, 1;
	not.pred 	%p23, %p22;
	@%p23 bra 	$L__BB1_47;
	xor.b32  	%r643, %r1, 512;
	and.b32  	%r231, %r643, 556072848;
	popc.b32 	%r232, %r231;
	xor.b32  	%r233, %r232, %r6;
	and.b32  	%r234, %r643, 384864934;
	popc.b32 	%r235, %r234;
	xor.b32  	%r236, %r235, %r18;
	or.b32  	%r237, %r233, %r236;
	and.b32  	%r238, %r643, -1971187941;
	popc.b32 	%r239, %r238;
	xor.b32  	%r240, %r239, %r25;
	or.b32  	%r241, %r237, %r240;
	or.b32  	%r242, %r241, %r4;
	or.b32  	%r243, %r242, %r11;
	or.b32  	%r244, %r243, %r15;
	or.b32  	%r245, %r244, %r23;
	and.b32  	%r246, %r245, 1;
	setp.eq.b32 	%p24, %r246, 1;
	not.pred 	%p25, %p24;
	@%p25 bra 	$L__BB1_47;
	xor.b32  	%r643, %r1, 1024;
	and.b32  	%r247, %r643, 556072848;
	popc.b32 	%r248, %r247;
	xor.b32  	%r249, %r248, %r6;
	and.b32  	%r250, %r643, -16669628;
	popc.b32 	%r251, %r250;
	xor.b32  	%r252, %r251, %r14;
	or.b32  	%r253, %r249, %r252;
	and.b32  	%r254, %r643, -1971187941;
	popc.b32 	%r255, %r254;
	xor.b32  	%r256, %r255, %r25;
	or.b32  	%r257, %r253, %r256;
	or.b32  	%r258, %r257, %r4;
	or.b32  	%r259, %r258, %r11;
	or.b32  	%r260, %r259, %r19;
	or.b32  	%r261, %r260, %r23;
	and.b32  	%r262, %r261, 1;
	setp.eq.b32 	%p26, %r262, 1;
	not.pred 	%p27, %p26;
	@%p27 bra 	$L__BB1_47;
	xor.b32  	%r643, %r1, 2048;
	and.b32  	%r263, %r643, 556072848;
	popc.b32 	%r264, %r263;
	xor.b32  	%r265, %r264, %r6;
	and.b32  	%r266, %r643, 1828653064;
	popc.b32 	%r267, %r266;
	xor.b32  	%r268, %r267, %r10;
	or.b32  	%r269, %r265, %r268;
	and.b32  	%r270, %r643, -1971187941;
	popc.b32 	%r271, %r270;
	xor.b32  	%r272, %r271, %r25;
	or.b32  	%r273, %r269, %r272;
	or.b32  	%r274, %r273, %r4;
	or.b32  	%r275, %r274, %r15;
	or.b32  	%r276, %r275, %r19;
	or.b32  	%r277, %r276, %r23;
	and.b32  	%r278, %r277, 1;
	setp.eq.b32 	%p28, %r278, 1;
	not.pred 	%p29, %p28;
	@%p29 bra 	$L__BB1_47;
	xor.b32  	%r643, %r1, 4096;
	and.b32  	%r279, %r643, 556072848;
	popc.b32 	%r280, %r279;
	xor.b32  	%r281, %r280, %r6;
	and.b32  	%r282, %r643, 384864934;
	popc.b32 	%r283, %r282;
	xor.b32  	%r284, %r283, %r18;
	or.b32  	%r285, %r281, %r284;
	and.b32  	%r286, %r643, 270496097;
	popc.b32 	%r287, %r286;
	xor.b32  	%r288, %r287, %r22;
	or.b32  	%r289, %r285, %r288;
	or.b32  	%r290, %r289, %r4;
	or.b32  	%r291, %r290, %r11;
	or.b32  	%r292, %r291, %r15;
	or.b32  	%r293, %r292, %r26;
	and.b32  	%r294, %r293, 1;
	setp.eq.b32 	%p30, %r294, 1;
	not.pred 	%p31, %p30;
	@%p31 bra 	$L__BB1_47;
	xor.b32  	%r643, %r1, 8192;
	and.b32  	%r295, %r643, 556072848;
	popc.b32 	%r296, %r295;
	xor.b32  	%r297, %r296, %r6;
	and.b32  	%r298, %r643, -16669628;
	popc.b32 	%r299, %r298;
	xor.b32  	%r300, %r299, %r14;
	or.b32  	%r301, %r297, %r300;
	and.b32  	%r302, %r643, 270496097;
	popc.b32 	%r303, %r302;
	xor.b32  	%r304, %r303, %r22;
	or.b32  	%r305, %r301, %r304;
	or.b32  	%r306, %r305, %r4;
	or.b32  	%r307, %r306, %r11;
	or.b32  	%r308, %r307, %r19;
	or.b32  	%r309, %r308, %r26;
	and.b32  	%r310, %r309, 1;
	setp.eq.b32 	%p32, %r310, 1;
	not.pred 	%p33, %p32;
	@%p33 bra 	$L__BB1_47;
	xor.b32  	%r643, %r1, 16384;
	and.b32  	%r311, %r643, -1052229377;
	popc.b32 	%r312, %r311;
	xor.b32  	%r313, %r312, %r3;
	and.b32  	%r314, %r643, 556072848;
	popc.b32 	%r315, %r314;
	xor.b32  	%r316, %r315, %r6;
	or.b32  	%r317, %r316, %r313;
	and.b32  	%r318, %r643, 270496097;
	popc.b32 	%r319, %r318;
	xor.b32  	%r320, %r319, %r22;
	or.b32  	%r321, %r317, %r320;
	or.b32  	%r322, %r321, %r11;
	or.b32  	%r323, %r322, %r15;
	or.b32  	%r324, %r323, %r19;
	or.b32  	%r325, %r324, %r26;
	and.b32  	%r326, %r325, 1;
	setp.eq.b32 	%p34, %r326, 1;
	not.pred 	%p35, %p34;
	@%p35 bra 	$L__BB1_47;
	xor.b32  	%r643, %r1, 32768;
	and.b32  	%r327, %r643, 556072848;
	popc.b32 	%r328, %r327;
	xor.b32  	%r329, %r328, %r6;
	and.b32  	%r330, %r643, -16669628;
	popc.b32 	%r331, %r330;
	xor.b32  	%r332, %r331, %r14;
	or.b32  	%r333, %r329, %r332;
	and.b32  	%r334, %r643, 384864934;
	popc.b32 	%r335, %r334;
	xor.b32  	%r336, %r335, %r18;
	or.b32  	%r337, %r333, %r336;
	or.b32  	%r338, %r337, %r4;
	or.b32  	%r339, %r338, %r11;
	or.b32  	%r340, %r339, %r23;
	or.b32  	%r341, %r340, %r26;
	and.b32  	%r342, %r341, 1;
	setp.eq.b32 	%p36, %r342, 1;
	not.pred 	%p37, %p36;
	@%p37 bra 	$L__BB1_47;
	xor.b32  	%r643, %r1, 65536;
	and.b32  	%r343, %r643, 1828653064;
	popc.b32 	%r344, %r343;
	xor.b32  	%r345, %r344, %r10;
	and.b32  	%r346, %r643, -16669628;
	popc.b32 	%r347, %r346;
	xor.b32  	%r348, %r347, %r14;
	or.b32  	%r349, %r345, %r348;
	and.b32  	%r350, %r643, 270496097;
	popc.b32 	%r351, %r350;
	xor.b32  	%r352, %r351, %r22;
	or.b32  	%r353, %r349, %r352;
	or.b32  	%r354, %r353, %r8;
	or.b32  	%r355, %r354, %r19;
	or.b32  	%r356, %r355, %r26;
	and.b32  	%r357, %r356, 1;
	setp.eq.b32 	%p38, %r357, 1;
	not.pred 	%p39, %p38;
	@%p39 bra 	$L__BB1_47;
	xor.b32  	%r643, %r1, 131072;
	and.b32  	%r358, %r643, 1828653064;
	popc.b32 	%r359, %r358;
	xor.b32  	%r360, %r359, %r10;
	and.b32  	%r361, %r643, 270496097;
	popc.b32 	%r362, %r361;
	xor.b32  	%r363, %r362, %r22;
	or.b32  	%r364, %r360, %r363;
	and.b32  	%r365, %r643, -1971187941;
	popc.b32 	%r366, %r365;
	xor.b32  	%r367, %r366, %r25;
	or.b32  	%r368, %r364, %r367;
	or.b32  	%r369, %r368, %r8;
	or.b32  	%r370, %r369, %r15;
	or.b32  	%r371, %r370, %r19;
	and.b32  	%r372, %r371, 1;
	setp.eq.b32 	%p40, %r372, 1;
	not.pred 	%p41, %p40;
	@%p41 bra 	$L__BB1_47;
	xor.b32  	%r643, %r1, 262144;
	and.b32  	%r373, %r643, 556072848;
	popc.b32 	%r374, %r373;
	xor.b32  	%r375, %r374, %r6;
	and.b32  	%r376, %r643, 1828653064;
	popc.b32 	%r377, %r376;
	xor.b32  	%r378, %r377, %r10;
	or.b32  	%r379, %r375, %r378;
	and.b32  	%r380, %r643, 270496097;
	popc.b32 	%r381, %r380;
	xor.b32  	%r382, %r381, %r22;
	or.b32  	%r383, %r379, %r382;
	or.b32  	%r384, %r383, %r4;
	or.b32  	%r385, %r384, %r15;
	or.b32  	%r386, %r385, %r19;
	or.b32  	%r387, %r386, %r26;
	and.b32  	%r388, %r387, 1;
	setp.eq.b32 	%p42, %r388, 1;
	not.pred 	%p43, %p42;
	@%p43 bra 	$L__BB1_47;
	xor.b32  	%r643, %r1, 524288;
	and.b32  	%r389, %r643, -1052229377;
	popc.b32 	%r390, %r389;
	xor.b32  	%r391, %r390, %r3;
	and.b32  	%r392, %r643, 1828653064;
	popc.b32 	%r393, %r392;
	xor.b32  	%r394, %r393, %r10;
	or.b32  	%r395, %r391, %r394;
	and.b32  	%r396, %r643, 270496097;
	popc.b32 	%r397, %r396;
	xor.b32  	%r398, %r397, %r22;
	or.b32  	%r399, %r395, %r398;
	or.b32  	%r400, %r399, %r7;
	or.b32  	%r401, %r400, %r15;
	or.b32  	%r402, %r401, %r19;
	or.b32  	%r403, %r402, %r26;
	and.b32  	%r404, %r403, 1;
	setp.eq.b32 	%p44, %r404, 1;
	not.pred 	%p45, %p44;
	@%p45 bra 	$L__BB1_47;
	xor.b32  	%r643, %r1, 1048576;
	and.b32  	%r405, %r643, 1828653064;
	popc.b32 	%r406, %r405;
	xor.b32  	%r407, %r406, %r10;
	and.b32  	%r408, %r643, 384864934;
	popc.b32 	%r409, %r408;
	xor.b32  	%r410, %r409, %r18;
	or.b32  	%r411, %r407, %r410;
	and.b32  	%r412, %r643, 270496097;
	popc.b32 	%r413, %r412;
	xor.b32  	%r414, %r413, %r22;
	or.b32  	%r415, %r411, %r414;
	or.b32  	%r416, %r415, %r8;
	or.b32  	%r417, %r416, %r15;
	or.b32  	%r418, %r417, %r26;
	and.b32  	%r419, %r418, 1;
	setp.eq.b32 	%p46, %r419, 1;
	not.pred 	%p47, %p46;
	@%p47 bra 	$L__BB1_47;
	xor.b32  	%r643, %r1, 2097152;
	and.b32  	%r420, %r643, 556072848;
	popc.b32 	%r421, %r420;
	xor.b32  	%r422, %r421, %r6;
	and.b32  	%r423, %r643, 1828653064;
	popc.b32 	%r424, %r423;
	xor.b32  	%r425, %r424, %r10;
	or.b32  	%r426, %r422, %r425;
	and.b32  	%r427, %r643, 384864934;
	popc.b32 	%r428, %r427;
	xor.b32  	%r429, %r428, %r18;
	or.b32  	%r430, %r426, %r429;
	or.b32  	%r431, %r430, %r4;
	or.b32  	%r432, %r431, %r15;
	or.b32  	%r433, %r432, %r23;
	or.b32  	%r434, %r433, %r26;
	and.b32  	%r435, %r434, 1;
	setp.eq.b32 	%p48, %r435, 1;
	not.pred 	%p49, %p48;
	@%p49 bra 	$L__BB1_47;
	xor.b32  	%r643, %r1, 4194304;
	and.b32  	%r436, %r643, -1052229377;
	popc.b32 	%r437, %r436;
	xor.b32  	%r438, %r437, %r3;
	and.b32  	%r439, %r643, 1828653064;
	popc.b32 	%r440, %r439;
	xor.b32  	%r441, %r440, %r10;
	or.b32  	%r442, %r438, %r441;
	and.b32  	%r443, %r643, 384864934;
	popc.b32 	%r444, %r443;
	xor.b32  	%r445, %r444, %r18;
	or.b32  	%r446, %r442, %r445;
	or.b32  	%r447, %r446, %r7;
	or.b32  	%r448, %r447, %r15;
	or.b32  	%r449, %r448, %r23;
	or.b32  	%r450, %r449, %r26;
	and.b32  	%r451, %r450, 1;
	setp.eq.b32 	%p50, %r451, 1;
	not.pred 	%p51, %p50;
	@%p51 bra 	$L__BB1_47;
	xor.b32  	%r643, %r1, 8388608;
	and.b32  	%r452, %r643, 1828653064;
	popc.b32 	%r453, %r452;
	xor.b32  	%r454, %r453, %r10;
	and.b32  	%r455, %r643, 384864934;
	popc.b32 	%r456, %r455;
	xor.b32  	%r457, %r456, %r18;
	or.b32  	%r458, %r454, %r457;
	and.b32  	%r459, %r643, -1971187941;
	popc.b32 	%r460, %r459;
	xor.b32  	%r461, %r460, %r25;
	or.b32  	%r462, %r458, %r461;
	or.b32  	%r463, %r462, %r8;
	or.b32  	%r464, %r463, %r15;
	or.b32  	%r465, %r464, %r23;
	and.b32  	%r466, %r465, 1;
	setp.eq.b32 	%p52, %r466, 1;
	not.pred 	%p53, %p52;
	@%p53 bra 	$L__BB1_47;
	xor.b32  	%r643, %r1, 16777216;
	and.b32  	%r467, %r643, -1052229377;
	popc.b32 	%r468, %r467;
	xor.b32  	%r469, %r468, %r3;
	and.b32  	%r470, %r643, 556072848;
	popc.b32 	%r471, %r470;
	xor.b32  	%r472, %r471, %r6;
	or.b32  	%r473, %r472, %r469;
	and.b32  	%r474, %r643, -16669628;
	popc.b32 	%r475, %r474;
	xor.b32  	%r476, %r475, %r14;
	or.b32  	%r477, %r473, %r476;
	or.b32  	%r478, %r477, %r11;
	or.b32  	%r479, %r478, %r19;
	or.b32  	%r480, %r479, %r23;
	or.b32  	%r481, %r480, %r26;
	and.b32  	%r482, %r481, 1;
	setp.eq.b32 	%p54, %r482, 1;
	not.pred 	%p55, %p54;
	@%p55 bra 	$L__BB1_47;
	xor.b32  	%r643, %r1, 33554432;
	and.b32  	%r483, %r643, -16669628;
	popc.b32 	%r484, %r483;
	xor.b32  	%r485, %r484, %r14;
	and.b32  	%r486, %r643, 384864934;
	popc.b32 	%r487, %r486;
	xor.b32  	%r488, %r487, %r18;
	or.b32  	%r489, %r485, %r488;
	and.b32  	%r490, %r643, -1971187941;
	popc.b32 	%r491, %r490;
	xor.b32  	%r492, %r491, %r25;
	or.b32  	%r493, %r489, %r492;
	or.b32  	%r494, %r493, %r12;
	or.b32  	%r495, %r494, %r23;
	and.b32  	%r496, %r495, 1;
	setp.eq.b32 	%p56, %r496, 1;
	not.pred 	%p57, %p56;
	@%p57 bra 	$L__BB1_47;
	xor.b32  	%r643, %r1, 67108864;
	and.b32  	%r497, %r643, 1828653064;
	popc.b32 	%r498, %r497;
	xor.b32  	%r499, %r498, %r10;
	and.b32  	%r500, %r643, -16669628;
	popc.b32 	%r501, %r500;
	xor.b32  	%r502, %r501, %r14;
	or.b32  	%r503, %r499, %r502;
	and.b32  	%r504, %r643, 384864934;
	popc.b32 	%r505, %r504;
	xor.b32  	%r506, %r505, %r18;
	or.b32  	%r507, %r503, %r506;
	or.b32  	%r508, %r507, %r8;
	or.b32  	%r509, %r508, %r23;
	or.b32  	%r510, %r509, %r26;
	and.b32  	%r511, %r510, 1;
	setp.eq.b32 	%p58, %r511, 1;
	not.pred 	%p59, %p58;
	@%p59 bra 	$L__BB1_47;
	xor.b32  	%r643, %r1, 134217728;
	and.b32  	%r512, %r643, 1828653064;
	popc.b32 	%r513, %r512;
	xor.b32  	%r514, %r513, %r10;
	and.b32  	%r515, %r643, -16669628;
	popc.b32 	%r516, %r515;
	xor.b32  	%r517, %r516, %r14;
	or.b32  	%r518, %r514, %r517;
	and.b32  	%r519, %r643, -1971187941;
	popc.b32 	%r520, %r519;
	xor.b32  	%r521, %r520, %r25;
	or.b32  	%r522, %r518, %r521;
	or.b32  	%r523, %r522, %r8;
	or.b32  	%r524, %r523, %r19;
	or.b32  	%r525, %r524, %r23;
	and.b32  	%r526, %r525, 1;
	setp.eq.b32 	%p60, %r526, 1;
	not.pred 	%p61, %p60;
	@%p61 bra 	$L__BB1_47;
	xor.b32  	%r643, %r1, 268435456;
	and.b32  	%r527, %r643, -16669628;
	popc.b32 	%r528, %r527;
	xor.b32  	%r529, %r528, %r14;
	and.b32  	%r530, %r643, 384864934;
	popc.b32 	%r531, %r530;
	xor.b32  	%r532, %r531, %r18;
	or.b32  	%r533, %r529, %r532;
	and.b32  	%r534, %r643, 270496097;
	popc.b32 	%r535, %r534;
	xor.b32  	%r536, %r535, %r22;
	or.b32  	%r537, %r533, %r536;
	or.b32  	%r538, %r537, %r12;
	or.b32  	%r539, %r538, %r26;
	and.b32  	%r540, %r539, 1;
	setp.eq.b32 	%p62, %r540, 1;
	not.pred 	%p63, %p62;
	@%p63 bra 	$L__BB1_47;
	xor.b32  	%r643, %r1, 536870912;
	and.b32  	%r541, %r643, 556072848;
	popc.b32 	%r542, %r541;
	xor.b32  	%r543, %r542, %r6;
	and.b32  	%r544, %r643, 1828653064;
	popc.b32 	%r545, %r544;
	xor.b32  	%r546, %r545, %r10;
	or.b32  	%r547, %r543, %r546;
	and.b32  	%r548, %r643, -16669628;
	popc.b32 	%r549, %r548;
	xor.b32  	%r550, %r549, %r14;
	or.b32  	%r551, %r547, %r550;
	or.b32  	%r552, %r551, %r4;
	or.b32  	%r553, %r552, %r19;
	or.b32  	%r554, %r553, %r23;
	or.b32  	%r555, %r554, %r26;
	and.b32  	%r556, %r555, 1;
	setp.eq.b32 	%p64, %r556, 1;
	not.pred 	%p65, %p64;
	@%p65 bra 	$L__BB1_47;
	xor.b32  	%r643, %r1, 1073741824;
	and.b32  	%r557, %r643, -1052229377;
	popc.b32 	%r558, %r557;
	xor.b32  	%r559, %r558, %r3;
	and.b32  	%r560, %r643, 1828653064;
	popc.b32 	%r561, %r560;
	xor.b32  	%r562, %r561, %r10;
	or.b32  	%r563, %r559, %r562;
	and.b32  	%r564, %r643, -16669628;
	popc.b32 	%r565, %r564;
	xor.b32  	%r566, %r565, %r14;
	or.b32  	%r567, %r563, %r566;
	or.b32  	%r568, %r567, %r7;
	or.b32  	%r569, %r568, %r19;
	or.b32  	%r570, %r569, %r23;
	or.b32  	%r571, %r570, %r26;
	and.b32  	%r572, %r571, 1;
	setp.eq.b32 	%p66, %r572, 1;
	not.pred 	%p67, %p66;
	@%p67 bra 	$L__BB1_47;
	xor.b32  	%r643, %r1, -2147483648;
	and.b32  	%r573, %r643, -1052229377;
	popc.b32 	%r574, %r573;
	xor.b32  	%r575, %r574, %r3;
	and.b32  	%r576, %r643, -16669628;
	popc.b32 	%r577, %r576;
	xor.b32  	%r578, %r577, %r14;
	or.b32  	%r579, %r575, %r578;
	and.b32  	%r580, %r643, -1971187941;
	popc.b32 	%r581, %r580;
	xor.b32  	%r582, %r581, %r25;
	or.b32  	%r583, %r579, %r582;
	or.b32  	%r584, %r583, %r7;
	or.b32  	%r585, %r584, %r11;
	or.b32  	%r586, %r585, %r19;
	or.b32  	%r587, %r586, %r23;
	and.b32  	%r588, %r587, 1;
	setp.eq.b32 	%p68, %r588, 1;
	not.pred 	%p69, %p68;
	@%p69 bra 	$L__BB1_47;
	xor.b16  	%rs33, %rs1, 1;
	and.b16  	%rs21, %rs33, 1;
	cvt.u32.u16 	%r589, %rs21;
	xor.b32  	%r590, %r2, %r589;
	or.b32  	%r591, %r7, %r590;
	or.b32  	%r592, %r591, %r11;
	or.b32  	%r593, %r592, %r15;
	or.b32  	%r594, %r593, %r19;
	or.b32  	%r595, %r594, %r23;
	or.b32  	%r596, %r595, %r26;
	and.b32  	%r597, %r596, 1;
	setp.eq.b32 	%p70, %r597, 1;
	not.pred 	%p71, %p70;
	@%p71 bra 	$L__BB1_42;
	xor.b16  	%rs33, %rs1, 2;
	shr.u16 	%rs22, %rs33, 1;
	and.b16  	%rs23, %rs22, 1;
	cvt.u32.u16 	%r598, %rs23;
	xor.b32  	%r599, %r5, %r598;
	or.b32  	%r600, %r599, %r4;
	or.b32  	%r601, %r600, %r11;
	or.b32  	%r602, %r601, %r15;
	or.b32  	%r603, %r602, %r19;
	or.b32  	%r604, %r603, %r23;
	or.b32  	%r605, %r604, %r26;
	and.b32  	%r606, %r605, 1;
	setp.eq.b32 	%p72, %r606, 1;
	not.pred 	%p73, %p72;
	@%p73 bra 	$L__BB1_42;
	xor.b16  	%rs33, %rs1, 4;
	shr.u16 	%rs24, %rs33, 2;
	and.b16  	%rs25, %rs24, 1;
	cvt.u32.u16 	%r607, %rs25;
	xor.b32  	%r608, %r9, %r607;
	or.b32  	%r609, %r8, %r608;
	or.b32  	%r610, %r609, %r15;
	or.b32  	%r611, %r610, %r19;
	or.b32  	%r612, %r611, %r23;
	or.b32  	%r613, %r612, %r26;
	and.b32  	%r614, %r613, 1;
	setp.eq.b32 	%p74, %r614, 1;
	not.pred 	%p75, %p74;
	@%p75 bra 	$L__BB1_42;
	xor.b16  	%rs33, %rs1, 8;
	shr.u16 	%rs26, %rs33, 3;
	and.b16  	%rs27, %rs26, 1;
	cvt.u32.u16 	%r615, %rs27;
	xor.b32  	%r616, %r13, %r615;
	or.b32  	%r617, %r12, %r616;
	or.b32  	%r618, %r617, %r19;
	or.b32  	%r619, %r618, %r23;
	or.b32  	%r620, %r619, %r26;
	and.b32  	%r621, %r620, 1;
	setp.eq.b32 	%p76, %r621, 1;
	not.pred 	%p77, %p76;
	@%p77 bra 	$L__BB1_42;
	xor.b16  	%rs33, %rs1, 16;
	shr.u16 	%rs28, %rs33, 4;
	and.b16  	%rs29, %rs28, 1;
	cvt.u32.u16 	%r622, %rs29;
	xor.b32  	%r623, %r17, %r622;
	or.b32  	%r624, %r16, %r623;
	or.b32  	%r625, %r624, %r23;
	or.b32  	%r626, %r625, %r26;
	and.b32  	%r627, %r626, 1;
	setp.eq.b32 	%p78, %r627, 1;
	not.pred 	%p79, %p78;
	@%p79 bra 	$L__BB1_42;
	xor.b16  	%rs33, %rs1, 32;
	shr.u16 	%rs30, %rs33, 5;
	cvt.u32.u16 	%r628, %rs30;
	xor.b32  	%r629, %r21, %r628;
	or.b32  	%r630, %r20, %r629;
	or.b32  	%r631, %r630, %r26;
	and.b32  	%r632, %r631, 1;
	setp.eq.b32 	%p80, %r632, 1;
	not.pred 	%p81, %p80;
	@%p81 bra 	$L__BB1_42;
	xor.b16  	%rs33, %rs1, 64;
	shr.u16 	%rs31, %rs33, 5;
	cvt.u32.u16 	%r633, %rs31;
	xor.b32  	%r634, %r21, %r633;
	shr.u16 	%rs32, %rs33, 6;
	cvt.u32.u16 	%r635, %rs32;
	xor.b32  	%r636, %r24, %r635;
	or.b32  	%r637, %r634, %r636;
	or.b32  	%r638, %r637, %r20;
	and.b32  	%r639, %r638, 1;
	setp.eq.b32 	%p82, %r639, 1;
	@%p82 bra 	$L__BB1_43;
$L__BB1_42:
	ld.param.u64 	%rd21, [edac_hsiao_39_32_param_1];
	cvta.to.global.u64 	%rd14, %rd21;
	add.s64 	%rd15, %rd14, %rd22;
	st.global.u8 	[%rd15], %rs33;
$L__BB1_43:
	atom.global.add.u64 	%rd16, [%rd1], 1;
	bra.uni 	$L__BB1_45;
$L__BB1_44:
	atom.global.add.u64 	%rd17, [%rd1+8], 1;
$L__BB1_45:
	mov.u32 	%r640, %ntid.x;
	mov.u32 	%r641, %nctaid.x;
	mul.lo.s32 	%r642, %r640, %r641;
	cvt.u64.u32 	%rd18, %r642;
	add.s64 	%rd22, %rd22, %rd18;
	setp.lt.u64 	%p83, %rd22, %rd8;
	@%p83 bra 	$L__BB1_1;
$L__BB1_46:
	ret;
$L__BB1_47:
	st.global.u32 	[%rd4], %r643;
	bra.uni 	$L__BB1_43;

}


// ===== COMPILED SASS (sm_100) =====

	.target	sm_100

	.elftype	@"ET_EXEC"


//--------------------- .note.nv.tkinfo           --------------------------
	.section	.note.nv.tkinfo,"",@"SHT_NOTE"
	.sectionflags	@"SHF_NOTE_NV_TKINFO"
	.tkinfo
        /*0018*/ 	.word	0x00000002
        /*0030*/ 	.string	""
        /*0030*/ 	.string	"ptxas"
        /*0030*/ 	.string	"Cuda compilation tools, release 13.0, V13.0.88"
        /*0030*/ 	.string	"Build cuda_13.0.r13.0/compiler.36424714_0"
        /*0030*/ 	.string	"-arch sm_100 -m 64 "



//--------------------- .note.nv.cuinfo           --------------------------
	.section	.note.nv.cuinfo,"",@"SHT_NOTE"
	.sectionflags	@"SHF_NOTE_NV_CUINFO"
        /*0018*/ 	.short	0x0002
        /*001a*/ 	.short	0x0064
        /*001c*/ 	.short	0x0082
	.zero		2


//--------------------- .nv.info                  --------------------------
	.section	.nv.info,"",@"SHT_CUDA_INFO"
	.align	4


	//----- nvinfo : EIATTR_REGCOUNT
	.align		4
        /*0000*/ 	.byte	0x04, 0x2f
        /*0002*/ 	.short	(.L_1 - .L_0)
	.align		4
.L_0:
        /*0004*/ 	.word	index@(generate_parity_hsiao_39_32)
        /*0008*/ 	.word	0x0000000d


	//----- nvinfo : EIATTR_FRAME_SIZE
	.align		4
.L_1:
        /*000c*/ 	.byte	0x04, 0x11
        /*000e*/ 	.short	(.L_3 - .L_2)
	.align		4
.L_2:
        /*0010*/ 	.word	index@(generate_parity_hsiao_39_32)
        /*0014*/ 	.word	0x00000000


	//----- nvinfo : EIATTR_REGCOUNT
	.align		4
.L_3:
        /*0018*/ 	.byte	0x04, 0x2f
        /*001a*/ 	.short	(.L_5 - .L_4)
	.align		4
.L_4:
        /*001c*/ 	.word	index@(edac_hsiao_39_32)
        /*0020*/ 	.word	0x0000002c


	//----- nvinfo : EIATTR_FRAME_SIZE
	.align		4
.L_5:
        /*0024*/ 	.byte	0x04, 0x11
        /*0026*/ 	.short	(.L_7 - .L_6)
	.align		4
.L_6:
        /*0028*/ 	.word	index@(edac_hsiao_39_32)
        /*002c*/ 	.word	0x00000000


	//----- nvinfo : EIATTR_MIN_STACK_SIZE
	.align		4
.L_7:
        /*0030*/ 	.byte	0x04, 0x12
        /*0032*/ 	.short	(.L_9 - .L_8)
	.align		4
.L_8:
        /*0034*/ 	.word	index@(edac_hsiao_39_32)
        /*0038*/ 	.word	0x00000000


	//----- nvinfo : EIATTR_MIN_STACK_SIZE
	.align		4
.L_9:
        /*003c*/ 	.byte	0x04, 0x12
        /*003e*/ 	.short	(.L_11 - .L_10)
	.align		4
.L_10:
        /*0040*/ 	.word	index@(generate_parity_hsiao_39_32)
        /*0044*/ 	.word	0x00000000
.L_11:


//--------------------- .nv.compat                --------------------------
	.section	.nv.compat,"",@"SHT_CUDA_COMPAT_INFO"
	.align	4
        /*0000*/ 	.byte	0x02, 0x09, 0x00, 0x00, 0x02, 0x02, 0x01, 0x00, 0x02, 0x05, 0x05, 0x00, 0x03, 0x07, 0x01, 0x01
        /*0010*/ 	.byte	0x02, 0x03, 0x00, 0x00, 0x02, 0x06, 0x01, 0x00, 0x04, 0x0b, 0x08, 0x00, 0x09, 0x00, 0x00, 0x00
        /*0020*/ 	.byte	0x00, 0x00, 0x00, 0x00


//--------------------- .nv.info.edac_hsiao_39_32 --------------------------
	.section	.nv.info.edac_hsiao_39_32,"",@"SHT_CUDA_INFO"
	.sectionflags	@""
	.align	4


	//----- nvinfo : EIATTR_CUDA_API_VERSION
	.align		4
        /*0000*/ 	.byte	0x04, 0x37
        /*0002*/ 	.short	(.L_13 - .L_12)
.L_12:
        /*0004*/ 	.word	0x00000082


	//----- nvinfo : EIATTR_KPARAM_INFO
	.align		4
.L_13:
        /*0008*/ 	.byte	0x04, 0x17
        /*000a*/ 	.short	(.L_15 - .L_14)
.L_14:
        /*000c*/ 	.word	0x00000000
        /*0010*/ 	.short	0x0003
        /*0012*/ 	.short	0x0018
        /*0014*/ 	.byte	0x00, 0xf5, 0x21, 0x00


	//----- nvinfo : EIATTR_KPARAM_INFO
	.align		4
.L_15:
        /*0018*/ 	.byte	0x04, 0x17
        /*001a*/ 	.short	(.L_17 - .L_16)
.L_16:
        /*001c*/ 	.word	0x00000000
        /*0020*/ 	.short	0x0002
        /*0022*/ 	.short	0x0010
        /*0024*/ 	.byte	0x00, 0xf0, 0x21, 0x00


	//----- nvinfo : EIATTR_KPARAM_INFO
	.align		4
.L_17:
        /*0028*/ 	.byte	0x04, 0x17
        /*002a*/ 	.short	(.L_19 - .L_18)
.L_18:
        /*002c*/ 	.word	0x00000000
        /*0030*/ 	.short	0x0001
        /*0032*/ 	.short	0x0008
        /*0034*/ 	.byte	0x00, 0xf5, 0x21, 0x00


	//----- nvinfo : EIATTR_KPARAM_INFO
	.align		4
.L_19:
        /*0038*/ 	.byte	0x04, 0x17
        /*003a*/ 	.short	(.L_21 - .L_20)
.L_20:
        /*003c*/ 	.word	0x00000000
        /*0040*/ 	.short	0x0000
        /*0042*/ 	.short	0x0000
        /*0044*/ 	.byte	0x00, 0xf5, 0x21, 0x00


	//----- nvinfo : EIATTR_SPARSE_MMA_MASK
	.align		4
.L_21:
        /*0048*/ 	.byte	0x03, 0x50
        /*004a*/ 	.short	0x0000


	//----- nvinfo : EIATTR_MAXREG_COUNT
	.align		4
        /*004c*/ 	.byte	0x03, 0x1b
        /*004e*/ 	.short	0x00ff


	//----- nvinfo : EIATTR_MERCURY_ISA_VERSION
	.align		4
        /*0050*/ 	.byte	0x03, 0x5f
        /*0052*/ 	.short	0x0101


	//----- nvinfo : EIATTR_INT_WARP_WIDE_INSTR_OFFSETS
	.align		4
        /*0054*/ 	.byte	0x04, 0x31
        /*0056*/ 	.short	(.L_23 - .L_22)


	//   ....[0]....
.L_22:
        /*0058*/ 	.word	0x00002660


	//   ....[1]....
        /*005c*/ 	.word	0x00002760


	//----- nvinfo : EIATTR_VRC_CTA_INIT_COUNT
	.align		4
.L_23:
        /*0060*/ 	.byte	0x02, 0x4a
	.zero		1
	.zero		1


	//----- nvinfo : EIATTR_EXIT_INSTR_OFFSETS
	.align		4
        /*0064*/ 	.byte	0x04, 0x1c
        /*0066*/ 	.short	(.L_25 - .L_24)


	//   ....[0]....
.L_24:
        /*0068*/ 	.word	0x000000b0


	//   ....[1]....
        /*006c*/ 	.word	0x00002900


	//----- nvinfo : EIATTR_CRS_STACK_SIZE
	.align		4
.L_25:
        /*0070*/ 	.byte	0x04, 0x1e
        /*0072*/ 	.short	(.L_27 - .L_26)
.L_26:
        /*0074*/ 	.word	0x00000000


	//----- nvinfo : EIATTR_CBANK_PARAM_SIZE
	.align		4
.L_27:
        /*0078*/ 	.byte	0x03, 0x19
        /*007a*/ 	.short	0x0020


	//----- nvinfo : EIATTR_PARAM_CBANK
	.align		4
        /*007c*/ 	.byte	0x04, 0x0a
        /*007e*/ 	.short	(.L_29 - .L_28)
	.align		4
.L_28:
        /*0080*/ 	.word	index@(.nv.constant0.edac_hsiao_39_32)
        /*0084*/ 	.short	0x0380
        /*0086*/ 	.short	0x0020


	//----- nvinfo : EIATTR_SW_WAR
	.align		4
.L_29:
        /*0088*/ 	.byte	0x04, 0x36
        /*008a*/ 	.short	(.L_31 - .L_30)
.L_30:
        /*008c*/ 	.word	0x00000008
.L_31:


//--------------------- .nv.info.generate_parity_hsiao_39_32 --------------------------
	.section	.nv.info.generate_parity_hsiao_39_32,"",@"SHT_CUDA_INFO"
	.sectionflags	@""
	.align	4


	//----- nvinfo : EIATTR_CUDA_API_VERSION
	.align		4
        /*0000*/ 	.byte	0x04, 0x37
        /*0002*/ 	.short	(.L_33 - .L_32)
.L_32:
        /*0004*/ 	.word	0x00000082


	//----- nvinfo : EIATTR_KPARAM_INFO
	.align		4
.L_33:
        /*0008*/ 	.byte	0x04, 0x17
        /*000a*/ 	.short	(.L_35 - .L_34)
.L_34:
        /*000c*/ 	.word	0x00000000
        /*0010*/ 	.short	0x0002
        /*0012*/ 	.short	0x0010
        /*0014*/ 	.byte	0x00, 0xf0, 0x21, 0x00


	//----- nvinfo : EIATTR_KPARAM_INFO
	.align		4
.L_35:
        /*0018*/ 	.byte	0x04, 0x17
        /*001a*/ 	.short	(.L_37 - .L_36)
.L_36:
        /*001c*/ 	.word	0x00000000
        /*0020*/ 	.short	0x0001
        /*0022*/ 	.short	0x0008
        /*0024*/ 	.byte	0x00, 0xf5, 0x21, 0x00


	//----- nvinfo : EIATTR_KPARAM_INFO
	.align		4
.L_37:
        /*0028*/ 	.byte	0x04, 0x17
        /*002a*/ 	.short	(.L_39 - .L_38)
.L_38:
        /*002c*/ 	.word	0x00000000
        /*0030*/ 	.short	0x0000
        /*0032*/ 	.short	0x0000
        /*0034*/ 	.byte	0x00, 0xf5, 0x21, 0x00


	//----- nvinfo : EIATTR_SPARSE_MMA_MASK
	.align		4
.L_39:
        /*0038*/ 	.byte	0x03, 0x50
        /*003a*/ 	.short	0x0000


	//----- nvinfo : EIATTR_MAXREG_COUNT
	.align		4
        /*003c*/ 	.byte	0x03, 0x1b
        /*003e*/ 	.short	0x00ff


	//----- nvinfo : EIATTR_MERCURY_ISA_VERSION
	.align		4
        /*0040*/ 	.byte	0x03, 0x5f
        /*0042*/ 	.short	0x0101


	//----- nvinfo : EIATTR_VRC_CTA_INIT_COUNT
	.align		4
        /*0044*/ 	.byte	0x02, 0x4a
	.zero		1
	.zero		1


	//----- nvinfo : EIATTR_EXIT_INSTR_OFFSETS
	.align		4
        /*0048*/ 	.byte	0x04, 0x1c
        /*004a*/ 	.short	(.L_41 - .L_40)


	//   ....[0]....
.L_40:
        /*004c*/ 	.word	0x00000080


	//   ....[1]....
        /*0050*/ 	.word	0x00000340


	//----- nvinfo : EIATTR_CRS_STACK_SIZE
	.align		4
.L_41:
        /*0054*/ 	.byte	0x04, 0x1e
        /*0056*/ 	.short	(.L_43 - .L_42)
.L_42:
        /*0058*/ 	.word	0x00000000


	//----- nvinfo : EIATTR_CBANK_PARAM_SIZE
	.align		4
.L_43:
        /*005c*/ 	.byte	0x03, 0x19
        /*005e*/ 	.short	0x0018


	//----- nvinfo : EIATTR_PARAM_CBANK
	.align		4
        /*0060*/ 	.byte	0x04, 0x0a
        /*0062*/ 	.short	(.L_45 - .L_44)
	.align		4
.L_44:
        /*0064*/ 	.word	index@(.nv.constant0.generate_parity_hsiao_39_32)
        /*0068*/ 	.short	0x0380
        /*006a*/ 	.short	0x0018


	//----- nvinfo : EIATTR_SW_WAR
	.align		4
.L_45:
        /*006c*/ 	.byte	0x04, 0x36
        /*006e*/ 	.short	(.L_47 - .L_46)
.L_46:
        /*0070*/ 	.word	0x00000008
.L_47:


//--------------------- .nv.callgraph             --------------------------
	.section	.nv.callgraph,"",@"SHT_CUDA_CALLGRAPH"
	.align	4
	.sectionentsize	8
	.align		4
        /*0000*/ 	.word	0x00000000
	.align		4
        /*0004*/ 	.word	0xffffffff
	.align		4
        /*0008*/ 	.word	0x00000000
	.align		4
        /*000c*/ 	.word	0xfffffffe
	.align		4
        /*0010*/ 	.word	0x00000000
	.align		4
        /*0014*/ 	.word	0xfffffffd
	.align		4
        /*0018*/ 	.word	0x00000000
	.align		4
        /*001c*/ 	.word	0xfffffffc


//--------------------- .text.edac_hsiao_39_32    --------------------------
	.section	.text.edac_hsiao_39_32,"ax",@progbits
	.align	128
        .global         edac_hsiao_39_32
        .type           edac_hsiao_39_32,@function
        .size           edac_hsiao_39_32,(.L_x_13 - edac_hsiao_39_32)
        .other          edac_hsiao_39_32,@"STO_CUDA_ENTRY STV_DEFAULT"
edac_hsiao_39_32:
.text.edac_hsiao_39_32:
[----:B------:R-:W-:Y:S01]  /*0000*/  LDC R1, c[0x0][0x37c] ;  /* 0x0000df00ff017b82 */ /* 0x000fe20000000800 */
[----:B------:R-:W0:Y:S01]  /*0010*/  S2R R0, SR_CTAID.X ;  /* 0x0000000000007919 */ /* 0x000e220000002500 */
[----:B------:R-:W0:Y:S01]  /*0020*/  LDCU UR4, c[0x0][0x360] ;  /* 0x00006c00ff0477ac */ /* 0x000e220008000800 */
[----:B------:R-:W0:Y:S01]  /*0030*/  S2R R3, SR_TID.X ;  /* 0x0000000000037919 */ /* 0x000e220000002100 */
[----:B------:R-:W1:Y:S01]  /*0040*/  LDCU.64 UR6, c[0x0][0x390] ;  /* 0x00007200ff0677ac */ /* 0x000e620008000a00 */
[----:B------:R-:W2:Y:S01]  /*0050*/  LDCU.64 UR16, c[0x0][0x390] ;  /* 0x00007200ff1077ac */ /* 0x000ea20008000a00 */
[----:B------:R-:W3:Y:S01]  /*0060*/  LDCU.64 UR14, c[0x0][0x398] ;  /* 0x00007300ff0e77ac */ /* 0x000ee20008000a00 */
[----:B------:R-:W4:Y:S01]  /*0070*/  LDCU.128 UR8, c[0x0][0x380] ;  /* 0x00007000ff0877ac */ /* 0x000f220008000c00 */
[----:B0-----:R-:W-:-:S05]  /*0080*/  IMAD R0, R0, UR4, R3 ;  /* 0x0000000400007c24 */ /* 0x001fca000f8e0203 */
[----:B-1----:R-:W-:-:S04]  /*0090*/  ISETP.GE.U32.AND P0, PT, R0, UR6, PT ;  /* 0x0000000600007c0c */ /* 0x002fc8000bf06070 */
[----:B------:R-:W-:-:S13]  /*00a0*/  ISETP.GE.U32.AND.EX P0, PT, RZ, UR7, PT, P0 ;  /* 0x00000007ff007c0c */ /* 0x000fda000bf06100 */
[----:B--234-:R-:W-:Y:S05]  /*00b0*/  @P0 EXIT ;  /* 0x000000000000094d */ /* 0x01cfea0003800000 */
[----:B------:R-:W0:Y:S01]  /*00c0*/  LDC.64 R24, c[0x0][0x358] ;  /* 0x0000d600ff187b82 */ /* 0x000e220000000a00 */
[----:B------:R-:W-:-:S07]  /*00d0*/  IMAD.MOV.U32 R7, RZ, RZ, RZ ;  /* 0x000000ffff077224 */ /* 0x000fce00078e00ff */
.L_x_9:
[----:B0-----:R-:W-:Y:S02]  /*00e0*/  R2UR UR4, R24 ;  /* 0x00000000180472ca */ /* 0x001fe400000e0000 */
[----:B------:R-:W-:Y:S02]  /*00f0*/  R2UR UR5, R25 ;  /* 0x00000000190572ca */ /* 0x000fe400000e0000 */
[----:B------:R-:W-:-:S04]  /*0100*/  LEA R4, P0, R0, UR8, 0x2 ;  /* 0x0000000800047c11 */ /* 0x000fc8000f8010ff */
[C---:B------:R-:W-:Y:S02]  /*0110*/  LEA.HI.X R5, R0.reuse, UR9, R7, 0x2, P0 ;  /* 0x0000000900057c11 */ /* 0x040fe400080f1407 */
[----:B------:R-:W-:-:S05]  /*0120*/  IADD3 R2, P0, PT, R0, UR10, RZ ;  /* 0x0000000a00027c10 */ /* 0x000fca000ff1e0ff */
[----:B------:R-:W2:Y:S01]  /*0130*/  LDG.E R6, desc[UR4][R4.64] ;  /* 0x0000000404067981 */ /* 0x000ea2000c1e1900 */
[----:B------:R-:W-:-:S05]  /*0140*/  IADD3.X R3, PT, PT, R7, UR11, RZ, P0, !PT ;  /* 0x0000000b07037c10 */ /* 0x000fca00087fe4ff */
[----:B------:R-:W3:Y:S01]  /*0150*/  LDG.E.U8 R8, desc[UR4][R2.64] ;  /* 0x0000000402087981 */ /* 0x000ee2000c1e1100 */
[----:B------:R-:W-:Y:S01]  /*0160*/  BSSY.RECONVERGENT B0, `(.L_x_0) ;  /* 0x0000271000007945 */ /* 0x000fe20003800200 */
[C---:B--2---:R-:W-:Y:S02]  /*0170*/  LOP3.LUT R9, R6.reuse, 0xc14840ff, RZ, 0xc0, !PT ;  /* 0xc14840ff06097812 */ /* 0x044fe400078ec0ff */
[C---:B------:R-:W-:Y:S02]  /*0180*/  LOP3.LUT R10, R6.reuse, 0x2124ff90, RZ, 0xc0, !PT ;  /* 0x2124ff90060a7812 */ /* 0x040fe400078ec0ff */
[C---:B------:R-:W-:Y:S02]  /*0190*/  LOP3.LUT R11, R6.reuse, 0x6cff0808, RZ, 0xc0, !PT ;  /* 0x6cff0808060b7812 */ /* 0x040fe400078ec0ff */
[----:B------:R-:W0:Y:S01]  /*01a0*/  POPC R9, R9 ;  /* 0x0000000900097309 */ /* 0x000e220000000000 */
[C---:B------:R-:W-:Y:S02]  /*01b0*/  LOP3.LUT R12, R6.reuse, 0xff01a444, RZ, 0xc0, !PT ;  /* 0xff01a444060c7812 */ /* 0x040fe400078ec0ff */
[----:B------:R-:W-:-:S02]  /*01c0*/  LOP3.LUT R13, R6, 0x16f092a6, RZ, 0xc0, !PT ;  /* 0x16f092a6060d7812 */ /* 0x000fc400078ec0ff */
[--C-:B---3--:R-:W-:Y:S02]  /*01d0*/  SHF.R.U32.HI R15, RZ, 0x1, R8.reuse ;  /* 0x00000001ff0f7819 */ /* 0x108fe40000011608 */
[C---:B------:R-:W-:Y:S01]  /*01e0*/  LOP3.LUT R14, R6.reuse, 0x101f7161, RZ, 0xc0, !PT ;  /* 0x101f7161060e7812 */ /* 0x040fe200078ec0ff */
[----:B------:R-:W1:Y:S01]  /*01f0*/  POPC R10, R10 ;  /* 0x0000000a000a7309 */ /* 0x000e620000000000 */
[----:B------:R-:W-:Y:S02]  /*0200*/  LOP3.LUT R17, R6, 0x8a820f1b, RZ, 0xc0, !PT ;  /* 0x8a820f1b06117812 */ /* 0x000fe400078ec0ff */
[--C-:B------:R-:W-:Y:S02]  /*0210*/  SHF.R.U32.HI R18, RZ, 0x2, R8.reuse ;  /* 0x00000002ff127819 */ /* 0x100fe40000011608 */
[----:B------:R-:W-:Y:S02]  /*0220*/  LOP3.LUT R16, R8, 0x1, RZ, 0xc0, !PT ;  /* 0x0000000108107812 */ /* 0x000fe400078ec0ff */
[----:B------:R-:W-:Y:S01]  /*0230*/  LOP3.LUT R15, R15, 0x1, RZ, 0xc0, !PT ;  /* 0x000000010f0f7812 */ /* 0x000fe200078ec0ff */
[----:B------:R-:W2:Y:S01]  /*0240*/  POPC R11, R11 ;  /* 0x0000000b000b7309 */ /* 0x000ea20000000000 */
[----:B------:R-:W-:-:S02]  /*0250*/  SHF.R.U32.HI R21, RZ, 0x3, R8 ;  /* 0x00000003ff157819 */ /* 0x000fc40000011608 */
[----:B------:R-:W-:Y:S02]  /*0260*/  LOP3.LUT R18, R18, 0x1, RZ, 0xc0, !PT ;  /* 0x0000000112127812 */ /* 0x000fe400078ec0ff */
[----:B0-----:R-:W-:Y:S02]  /*0270*/  LOP3.LUT R19, R9, R16, RZ, 0x3c, !PT ;  /* 0x0000001009137212 */ /* 0x001fe400078e3cff */
[----:B-1----:R-:W-:Y:S01]  /*0280*/  LOP3.LUT R20, R10, R15, RZ, 0x3c, !PT ;  /* 0x0000000f0a147212 */ /* 0x002fe200078e3cff */
[----:B------:R-:W0:Y:S01]  /*0290*/  POPC R12, R12 ;  /* 0x0000000c000c7309 */ /* 0x000e220000000000 */
[----:B------:R-:W-:Y:S02]  /*02a0*/  SHF.R.U32.HI R26, RZ, 0x4, R8 ;  /* 0x00000004ff1a7819 */ /* 0x000fe40000011608 */
[----:B------:R-:W-:Y:S02]  /*02b0*/  LOP3.LUT R21, R21, 0x1, RZ, 0xc0, !PT ;  /* 0x0000000115157812 */ /* 0x000fe400078ec0ff */
[----:B------:R-:W-:-:S02]  /*02c0*/  LOP3.LUT R23, R20, R19, RZ, 0xfc, !PT ;  /* 0x0000001314177212 */ /* 0x000fc400078efcff */
[----:B--2---:R-:W-:Y:S01]  /*02d0*/  LOP3.LUT R22, R11, R18, RZ, 0x3c, !PT ;  /* 0x000000120b167212 */ /* 0x004fe200078e3cff */
[----:B------:R-:W1:Y:S01]  /*02e0*/  POPC R13, R13 ;  /* 0x0000000d000d7309 */ /* 0x000e620000000000 */
[----:B------:R-:W-:Y:S02]  /*02f0*/  LOP3.LUT R26, R26, 0x1, RZ, 0xc0, !PT ;  /* 0x000000011a1a7812 */ /* 0x000fe400078ec0ff */
[----:B------:R-:W-:Y:S02]  /*0300*/  LOP3.LUT R27, R23, R22, RZ, 0xfc, !PT ;  /* 0x00000016171b7212 */ /* 0x000fe400078efcff */
[--C-:B------:R-:W-:Y:S02]  /*0310*/  SHF.R.U32.HI R29, RZ, 0x5, R8.reuse ;  /* 0x00000005ff1d7819 */ /* 0x100fe40000011608 */
[----:B0-----:R-:W-:Y:S01]  /*0320*/  LOP3.LUT R28, R12, R21, RZ, 0x3c, !PT ;  /* 0x000000150c1c7212 */ /* 0x001fe200078e3cff */
[----:B------:R-:W0:Y:S01]  /*0330*/  POPC R14, R14 ;  /* 0x0000000e000e7309 */ /* 0x000e220000000000 */
[----:B------:R-:W-:-:S02]  /*0340*/  SHF.R.U32.HI R30, RZ, 0x6, R8 ;  /* 0x00000006ff1e7819 */ /* 0x000fc40000011608 */
[----:B------:R-:W-:Y:S02]  /*0350*/  LOP3.LUT R32, R27, R28, RZ, 0xfc, !PT ;  /* 0x0000001c1b207212 */ /* 0x000fe400078efcff */
[----:B-1----:R-:W-:-:S03]  /*0360*/  LOP3.LUT R31, R13, R26, RZ, 0x3c, !PT ;  /* 0x0000001a0d1f7212 */ /* 0x002fc600078e3cff */
[----:B------:R-:W1:Y:S01]  /*0370*/  POPC R17, R17 ;  /* 0x0000001100117309 */ /* 0x000e620000000000 */
[----:B------:R-:W-:Y:S02]  /*0380*/  LOP3.LUT R35, R32, R31, RZ, 0xfc, !PT ;  /* 0x0000001f20237212 */ /* 0x000fe400078efcff */
[----:B0-----:R-:W-:Y:S02]  /*0390*/  LOP3.LUT R34, R14, R29, RZ, 0x3c, !PT ;  /* 0x0000001d0e227212 */ /* 0x001fe400078e3cff */
[----:B-1----:R-:W-:-:S04]  /*03a0*/  LOP3.LUT R33, R17, R30, RZ, 0x3c, !PT ;  /* 0x0000001e11217212 */ /* 0x002fc800078e3cff */
[----:B------:R-:W-:-:S04]  /*03b0*/  LOP3.LUT R36, R33, R35, R34, 0xfe, !PT ;  /* 0x0000002321247212 */ /* 0x000fc800078efe22 */
[----:B------:R-:W-:-:S04]  /*03c0*/  LOP3.LUT R36, R36, 0x1, RZ, 0xc0, !PT ;  /* 0x0000000124247812 */ /* 0x000fc800078ec0ff */
[----:B------:R-:W-:-:S13]  /*03d0*/  ISETP.NE.U32.AND P0, PT, R36, 0x1, PT ;  /* 0x000000012400780c */ /* 0x000fda0003f05070 */
[----:B------:R-:W-:Y:S05]  /*03e0*/  @P0 BRA `(.L_x_1) ;  /* 0x0000002400200947 */ /* 0x000fea0003800000 */
[----:B------:R-:W-:-:S04]  /*03f0*/  LOP3.LUT R36, R15, R19, R10, 0x96, !PT ;  /* 0x000000130f247212 */ /* 0x000fc800078e960a */
[----:B------:R-:W-:-:S04]  /*0400*/  LOP3.LUT R36, R18, R36, R11, 0x96, !PT ;  /* 0x0000002412247212 */ /* 0x000fc800078e960b */
[----:B------:R-:W-:-:S04]  /*0410*/  LOP3.LUT R36, R21, R36, R12, 0x96, !PT ;  /* 0x0000002415247212 */ /* 0x000fc800078e960c */
[----:B------:R-:W-:-:S04]  /*0420*/  LOP3.LUT R36, R26, R36, R13, 0x96, !PT ;  /* 0x000000241a247212 */ /* 0x000fc800078e960d */
[----:B------:R-:W-:-:S04]  /*0430*/  LOP3.LUT R36, R29, R36, R14, 0x96, !PT ;  /* 0x000000241d247212 */ /* 0x000fc800078e960e */
[----:B------:R-:W-:-:S04]  /*0440*/  LOP3.LUT R36, R30, R36, R17, 0x96, !PT ;  /* 0x000000241e247212 */ /* 0x000fc800078e9611 */
[----:B------:R-:W-:-:S04]  /*0450*/  LOP3.LUT R36, R36, 0x1, RZ, 0xc0, !PT ;  /* 0x0000000124247812 */ /* 0x000fc800078ec0ff */
[----:B------:R-:W-:-:S13]  /*0460*/  ISETP.NE.U32.AND P0, PT, R36, 0x1, PT ;  /* 0x000000012400780c */ /* 0x000fda0003f05070 */
[----:B------:R-:W-:Y:S05]  /*0470*/  @P0 BRA `(.L_x_2) ;  /* 0x0000002000b40947 */ /* 0x000fea0003800000 */
[----:B------:R-:W-:Y:S01]  /*0480*/  LOP3.LUT R37, R6, 0x1, RZ, 0x3c, !PT ;  /* 0x0000000106257812 */ /* 0x000fe200078e3cff */
[----:B------:R-:W-:Y:S04]  /*0490*/  BSSY.RECONVERGENT B1, `(.L_x_3) ;  /* 0x000021b000017945 */ /* 0x000fe80003800200 */
[----:B------:R-:W-:Y:S01]  /*04a0*/  BSSY.RELIABLE B2, `(.L_x_4) ;  /* 0x0000216000027945 */ /* 0x000fe20003800100 */
[C---:B------:R-:W-:Y:S02]  /*04b0*/  LOP3.LUT R36, R37.reuse, 0xc14840ff, RZ, 0xc0, !PT ;  /* 0xc14840ff25247812 */ /* 0x040fe400078ec0ff */
[C---:B------:R-:W-:Y:S02]  /*04c0*/  LOP3.LUT R40, R37.reuse, 0x101f7161, RZ, 0xc0, !PT ;  /* 0x101f716125287812 */ /* 0x040fe400078ec0ff */
[----:B------:R-:W0:Y:S01]  /*04d0*/  POPC R39, R36 ;  /* 0x0000002400277309 */ /* 0x000e220000000000 */
[----:B------:R-:W-:-:S07]  /*04e0*/  LOP3.LUT R41, R37, 0x8a820f1b, RZ, 0xc0, !PT ;  /* 0x8a820f1b25297812 */ /* 0x000fce00078ec0ff */
[----:B------:R-:W1:Y:S01]  /*04f0*/  POPC R40, R40 ;  /* 0x0000002800287309 */ /* 0x000e620000000000 */
[----:B0-----:R-:W-:-:S07]  /*0500*/  LOP3.LUT R38, R39, R16, RZ, 0x3c, !PT ;  /* 0x0000001027267212 */ /* 0x001fce00078e3cff */
[----:B------:R-:W0:Y:S01]  /*0510*/  POPC R41, R41 ;  /* 0x0000002900297309 */ /* 0x000e220000000000 */
[----:B-1----:R-:W-:-:S04]  /*0520*/  LOP3.LUT R39, R38, R40, R29, 0xf6, !PT ;  /* 0x0000002826277212 */ /* 0x002fc800078ef61d */
[----:B0-----:R-:W-:-:S04]  /*0530*/  LOP3.LUT R39, R39, R41, R30, 0xf6, !PT ;  /* 0x0000002927277212 */ /* 0x001fc800078ef61e */
[----:B------:R-:W-:-:S04]  /*0540*/  LOP3.LUT R39, R22, R39, R20, 0xfe, !PT ;  /* 0x0000002716277212 */ /* 0x000fc800078efe14 */
[----:B------:R-:W-:-:S04]  /*0550*/  LOP3.LUT R39, R31, R39, R28, 0xfe, !PT ;  /* 0x000000271f277212 */ /* 0x000fc800078efe1c */
[----:B------:R-:W-:-:S04]  /*0560*/  LOP3.LUT R39, R39, 0x1, RZ, 0xc0, !PT ;  /* 0x0000000127277812 */ /* 0x000fc800078ec0ff */
[----:B------:R-:W-:-:S13]  /*0570*/  ISETP.NE.U32.AND P0, PT, R39, 0x1, PT ;  /* 0x000000012700780c */ /* 0x000fda0003f05070 */
[----:B------:R-:W-:Y:S05]  /*0580*/  @P0 BRA `(.L_x_5) ;  /* 0x00000020001c0947 */ /* 0x000fea0003800000 */
[----:B------:R-:W-:-:S04]  /*0590*/  LOP3.LUT R37, R6, 0x2, RZ, 0x3c, !PT ;  /* 0x0000000206257812 */ /* 0x000fc800078e3cff */
        /* <DEDUP_REMOVED lines=47> */
[----:B------:R-:W-:Y:S02]  /*0890*/  LOP3.LUT R41, R37, 0x8a820f1b, RZ, 0xc0, !PT ;  /* 0x8a820f1b25297812 */ /* 0x000fe400078ec0ff */
[----:B------:R-:W0:Y:S08]  /*08a0*/  POPC R38, R38 ;  /* 0x0000002600267309 */ /* 0x000e300000000000 */
        /* <DEDUP_REMOVED lines=186> */
[----:B------:R-:W-:-:S04]  /*1450*/  LOP3.LUT R38, R38, 0x1, R33, 0xc8, !PT ;  /* 0x0000000126267812 */ /* 0x000fc800078ec821 */
        /* <DEDUP_REMOVED lines=219> */
[----:B------:R-:W-:Y:S05]  /*2210*/  @!P0 BREAK.RELIABLE B2 ;  /* 0x0000000000028942 */ /* 0x000fea0003800100 */
[----:B------:R-:W-:Y:S05]  /*2220*/  @P0 BRA `(.L_x_5) ;  /* 0x0000000000f40947 */ /* 0x000fea0003800000 */
[----:B------:R-:W-:Y:S01]  /*2230*/  LOP3.LUT R9, R9, 0x1, R8, 0xb4, !PT ;  /* 0x0000000109097812 */ /* 0x000fe200078eb408 */
[----:B------:R-:W-:Y:S01]  /*2240*/  BSSY.RELIABLE B3, `(.L_x_6) ;  /* 0x0000037000037945 */ /* 0x000fe20003800100 */
[----:B------:R-:W-:Y:S02]  /*2250*/  LOP3.LUT R4, R8, 0x1, RZ, 0x3c, !PT ;  /* 0x0000000108047812 */ /* 0x000fe400078e3cff */
[----:B------:R-:W-:-:S04]  /*2260*/  LOP3.LUT R9, R22, R20, R9, 0xfe, !PT ;  /* 0x0000001416097212 */ /* 0x000fc800078efe09 */
[----:B------:R-:W-:-:S04]  /*2270*/  LOP3.LUT R9, R31, R9, R28, 0xfe, !PT ;  /* 0x000000091f097212 */ /* 0x000fc800078efe1c */
[----:B------:R-:W-:-:S04]  /*2280*/  LOP3.LUT R9, R33, R9, R34, 0xfe, !PT ;  /* 0x0000000921097212 */ /* 0x000fc800078efe22 */
[----:B------:R-:W-:-:S04]  /*2290*/  LOP3.LUT R9, R9, 0x1, RZ, 0xc0, !PT ;  /* 0x0000000109097812 */ /* 0x000fc800078ec0ff */
[----:B------:R-:W-:-:S13]  /*22a0*/  ISETP.NE.U32.AND P0, PT, R9, 0x1, PT ;  /* 0x000000010900780c */ /* 0x000fda0003f05070 */
[----:B------:R-:W-:Y:S05]  /*22b0*/  @P0 BRA `(.L_x_7) ;  /* 0x0000000000bc0947 */ /* 0x000fea0003800000 */
[----:B------:R-:W-:-:S04]  /*22c0*/  LOP3.LUT R4, R8, 0x2, RZ, 0x3c, !PT ;  /* 0x0000000208047812 */ /* 0x000fc800078e3cff */
[----:B------:R-:W-:-:S04]  /*22d0*/  SHF.R.U32.HI R5, RZ, 0x1, R4 ;  /* 0x00000001ff057819 */ /* 0x000fc80000011604 */
[----:B------:R-:W-:-:S04]  /*22e0*/  LOP3.LUT R5, R10, 0x1, R5, 0x78, !PT ;  /* 0x000000010a057812 */ /* 0x000fc800078e7805 */
        /* <DEDUP_REMOVED lines=11> */
[----:B------:R-:W-:-:S04]  /*23a0*/  LOP3.LUT R6, R6, 0x1, R33, 0xc8, !PT ;  /* 0x0000000106067812 */ /* 0x000fc800078ec821 */
[----:B------:R-:W-:-:S13]  /*23b0*/  ISETP.NE.U32.AND P0, PT, R6, 0x1, PT ;  /* 0x000000010600780c */ /* 0x000fda0003f05070 */
[----:B------:R-:W-:Y:S05]  /*23c0*/  @P0 BRA `(.L_x_7) ;  /* 0x0000000000780947 */ /* 0x000fea0003800000 */
[----:B------:R-:W-:-:S04]  /*23d0*/  LOP3.LUT R4, R8, 0x8, RZ, 0x3c, !PT ;  /* 0x0000000808047812 */ /* 0x000fc800078e3cff */
[----:B------:R-:W-:-:S04]  /*23e0*/  SHF.R.U32.HI R5, RZ, 0x3, R4 ;  /* 0x00000003ff057819 */ /* 0x000fc80000011604 */
[----:B------:R-:W-:-:S04]  /*23f0*/  LOP3.LUT R12, R12, 0x1, R5, 0x78, !PT ;  /* 0x000000010c0c7812 */ /* 0x000fc800078e7805 */
        /* <DEDUP_REMOVED lines=9> */
[----:B------:R-:W-:-:S04]  /*2490*/  LOP3.LUT R32, R32, 0x1, R33, 0xc8, !PT ;  /* 0x0000000120207812 */ /* 0x000fc800078ec821 */
[----:B------:R-:W-:-:S13]  /*24a0*/  ISETP.NE.U32.AND P0, PT, R32, 0x1, PT ;  /* 0x000000012000780c */ /* 0x000fda0003f05070 */
[----:B------:R-:W-:Y:S05]  /*24b0*/  @P0 BRA `(.L_x_7) ;  /* 0x00000000003c0947 */ /* 0x000fea0003800000 */
[----:B------:R-:W-:-:S04]  /*24c0*/  LOP3.LUT R4, R8, 0x20, RZ, 0x3c, !PT ;  /* 0x0000002008047812 */ /* 0x000fc800078e3cff */
[----:B------:R-:W-:-:S04]  /*24d0*/  SHF.R.U32.HI R5, RZ, 0x5, R4 ;  /* 0x00000005ff057819 */ /* 0x000fc80000011604 */
[----:B------:R-:W-:-:S04]  /*24e0*/  LOP3.LUT R6, R35, R14, R5, 0xf6, !PT ;  /* 0x0000000e23067212 */ /* 0x000fc800078ef605 */
[----:B------:R-:W-:-:S04]  /*24f0*/  LOP3.LUT R6, R6, 0x1, R33, 0xc8, !PT ;  /* 0x0000000106067812 */ /* 0x000fc800078ec821 */
[----:B------:R-:W-:-:S13]  /*2500*/  ISETP.NE.U32.AND P0, PT, R6, 0x1, PT ;  /* 0x000000010600780c */ /* 0x000fda0003f05070 */
[----:B------:R-:W-:Y:S05]  /*2510*/  @P0 BRA `(.L_x_7) ;  /* 0x0000000000240947 */ /* 0x000fea0003800000 */
[----:B------:R-:W-:-:S04]  /*2520*/  LOP3.LUT R4, R8, 0x40, RZ, 0x3c, !PT ;  /* 0x0000004008047812 */ /* 0x000fc800078e3cff */
[--C-:B------:R-:W-:Y:S02]  /*2530*/  SHF.R.U32.HI R5, RZ, 0x5, R4.reuse ;  /* 0x00000005ff057819 */ /* 0x100fe40000011604 */
[----:B------:R-:W-:Y:S02]  /*2540*/  SHF.R.U32.HI R6, RZ, 0x6, R4 ;  /* 0x00000006ff067819 */ /* 0x000fe40000011604 */
[----:B------:R-:W-:-:S04]  /*2550*/  LOP3.LUT R14, R14, R5, RZ, 0x3c, !PT ;  /* 0x000000050e0e7212 */ /* 0x000fc800078e3cff */
[----:B------:R-:W-:-:S04]  /*2560*/  LOP3.LUT R6, R14, R17, R6, 0xf6, !PT ;  /* 0x000000110e067212 */ /* 0x000fc800078ef606 */
[----:B------:R-:W-:-:S04]  /*2570*/  LOP3.LUT R6, R6, 0x1, R35, 0xc8, !PT ;  /* 0x0000000106067812 */ /* 0x000fc800078ec823 */
[----:B------:R-:W-:-:S13]  /*2580*/  ISETP.NE.U32.AND P0, PT, R6, 0x1, PT ;  /* 0x000000010600780c */ /* 0x000fda0003f05070 */
[----:B------:R-:W-:Y:S05]  /*2590*/  @!P0 BREAK.RELIABLE B3 ;  /* 0x0000000000038942 */ /* 0x000fea0003800100 */
[----:B------:R-:W-:Y:S05]  /*25a0*/  @!P0 BRA `(.L_x_8) ;  /* 0x0000000000248947 */ /* 0x000fea0003800000 */
.L_x_7:
[----:B------:R-:W-:Y:S05]  /*25b0*/  BSYNC.RELIABLE B3 ;  /* 0x0000000000037941 */ /* 0x000fea0003800100 */
.L_x_6:
[----:B------:R-:W-:Y:S02]  /*25c0*/  R2UR UR4, R24 ;  /* 0x00000000180472ca */ /* 0x000fe400000e0000 */
[----:B------:R-:W-:-:S13]  /*25d0*/  R2UR UR5, R25 ;  /* 0x00000000190572ca */ /* 0x000fda00000e0000 */
[----:B------:R0:W-:Y:S01]  /*25e0*/  STG.E.U8 desc[UR4][R2.64], R4 ;  /* 0x0000000402007986 */ /* 0x0001e2000c101104 */
[----:B------:R-:W-:Y:S05]  /*25f0*/  BRA `(.L_x_8) ;  /* 0x0000000000107947 */ /* 0x000fea0003800000 */
.L_x_5:
[----:B------:R-:W-:Y:S05]  /*2600*/  BSYNC.RELIABLE B2 ;  /* 0x0000000000027941 */ /* 0x000fea0003800100 */
.L_x_4:
[----:B------:R-:W-:Y:S02]  /*2610*/  R2UR UR4, R24 ;  /* 0x00000000180472ca */ /* 0x000fe400000e0000 */
[----:B------:R-:W-:-:S13]  /*2620*/  R2UR UR5, R25 ;  /* 0x00000000190572ca */ /* 0x000fda00000e0000 */
[----:B------:R1:W-:Y:S02]  /*2630*/  STG.E desc[UR4][R4.64], R37 ;  /* 0x0000002504007986 */ /* 0x0003e4000c101904 */
.L_x_8:
[----:B------:R-:W-:Y:S05]  /*2640*/  BSYNC.RECONVERGENT B1 ;  /* 0x0000000000017941 */ /* 0x000fea0003800200 */
.L_x_3:
[----:B0-----:R-:W0:Y:S01]  /*2650*/  S2R R2, SR_LANEID ;  /* 0x0000000000027919 */ /* 0x001e220000000000 */
[----:B------:R-:W-:Y:S02]  /*2660*/  VOTEU.ANY UR4, UPT, PT ;  /* 0x0000000000047886 */ /* 0x000fe400038e0100 */
[----:B------:R-:W-:Y:S02]  /*2670*/  UFLO.U32 UR5, UR4 ;  /* 0x00000004000572bd */ /* 0x000fe400080e0000 */
[----:B------:R-:W-:-:S03]  /*2680*/  UPOPC UR6, UR4 ;  /* 0x00000004000672bf */ /* 0x000fc60008000000 */
[----:B------:R-:W-:Y:S01]  /*2690*/  UMOV UR4, URZ ;  /* 0x000000ff00047c82 */ /* 0x000fe20008000000 */
[----:B------:R-:W-:-:S04]  /*26a0*/  UIMAD.WIDE.U32 UR6, UR6, 0x1, URZ ;  /* 0x00000001060678a5 */ /* 0x000fc8000f8e00ff */
[----:B------:R-:W-:Y:S02]  /*26b0*/  UIADD3 UR4, UPT, UPT, UR7, UR4, URZ ;  /* 0x0000000407047290 */ /* 0x000fe4000fffe0ff */
[----:B-1----:R-:W-:Y:S02]  /*26c0*/  IMAD.U32 R5, RZ, RZ, UR7 ;  /* 0x00000007ff057e24 */ /* 0x002fe4000f8e00ff */
[----:B------:R-:W-:Y:S02]  /*26d0*/  IMAD.U32 R4, RZ, RZ, UR6 ;  /* 0x00000006ff047e24 */ /* 0x000fe4000f8e00ff */
[----:B------:R-:W-:Y:S01]  /*26e0*/  IMAD.U32 R5, RZ, RZ, UR4 ;  /* 0x00000004ff057e24 */ /* 0x000fe2000f8e00ff */
[----:B0-----:R-:W-:Y:S02]  /*26f0*/  ISETP.EQ.U32.AND P0, PT, R2, UR5, PT ;  /* 0x0000000502007c0c */ /* 0x001fe4000bf02070 */
[----:B------:R-:W0:Y:S11]  /*2700*/  LDC.64 R2, c[0x0][0x398] ;  /* 0x0000e600ff027b82 */ /* 0x000e360000000a00 */
[----:B------:R-:W-:-:S02]  /*2710*/  @P0 R2UR UR12, R24 ;  /* 0x00000000180c02ca */ /* 0x000fc400000e0000 */
[----:B------:R-:W-:-:S13]  /*2720*/  @P0 R2UR UR13, R25 ;  /* 0x00000000190d02ca */ /* 0x000fda00000e0000 */
[----:B0-----:R1:W-:Y:S01]  /*2730*/  @P0 REDG.E.ADD.64.STRONG.GPU desc[UR12][R2.64], R4 ;  /* 0x000000040200098e */ /* 0x0013e2000c12e50c */
[----:B------:R-:W-:Y:S05]  /*2740*/  BRA `(.L_x_1) ;  /* 0x0000000000487947 */ /* 0x000fea0003800000 */
.L_x_2:
[----:B------:R-:W0:Y:S01]  /*2750*/  S2R R2, SR_LANEID ;  /* 0x0000000000027919 */ /* 0x000e220000000000 */
[----:B------:R-:W-:Y:S02]  /*2760*/  VOTEU.ANY UR4, UPT, PT ;  /* 0x0000000000047886 */ /* 0x000fe400038e0100 */
[----:B------:R-:W-:Y:S02]  /*2770*/  UFLO.U32 UR5, UR4 ;  /* 0x00000004000572bd */ /* 0x000fe400080e0000 */
[----:B------:R-:W-:-:S03]  /*2780*/  UPOPC UR6, UR4 ;  /* 0x00000004000672bf */ /* 0x000fc60008000000 */
[----:B------:R-:W-:Y:S01]  /*2790*/  UMOV UR4, URZ ;  /* 0x000000ff00047c82 */ /* 0x000fe20008000000 */
[----:B------:R-:W-:-:S04]  /*27a0*/  UIMAD.WIDE.U32 UR6, UR6, 0x1, URZ ;  /* 0x00000001060678a5 */ /* 0x000fc8000f8e00ff */
[----:B------:R-:W-:Y:S02]  /*27b0*/  UIADD3 UR4, UPT, UPT, UR7, UR4, URZ ;  /* 0x0000000407047290 */ /* 0x000fe4000fffe0ff */
[----:B------:R-:W-:-:S04]  /*27c0*/  IMAD.U32 R3, RZ, RZ, UR7 ;  /* 0x00000007ff037e24 */ /* 0x000fc8000f8e00ff */
[----:B------:R-:W-:Y:S01]  /*27d0*/  IMAD.U32 R3, RZ, RZ, UR4 ;  /* 0x00000004ff037e24 */ /* 0x000fe2000f8e00ff */
[----:B0-----:R-:W-:Y:S01]  /*27e0*/  ISETP.EQ.U32.AND P0, PT, R2, UR5, PT ;  /* 0x0000000502007c0c */ /* 0x001fe2000bf02070 */
[----:B------:R-:W-:Y:S01]  /*27f0*/  UIADD3 UR5, UP0, UPT, UR14, 0x8, URZ ;  /* 0x000000080e057890 */ /* 0x000fe2000ff1e0ff */
[----:B------:R-:W-:-:S03]  /*2800*/  IMAD.U32 R2, RZ, RZ, UR6 ;  /* 0x00000006ff027e24 */ /* 0x000fc6000f8e00ff */
[----:B------:R-:W-:Y:S02]  /*2810*/  UIADD3.X UR12, UPT, UPT, URZ, UR15, URZ, UP0, !UPT ;  /* 0x0000000fff0c7290 */ /* 0x000fe400087fe4ff */
[----:B------:R-:W-:-:S04]  /*2820*/  IMAD.U32 R4, RZ, RZ, UR5 ;  /* 0x00000005ff047e24 */ /* 0x000fc8000f8e00ff */
[----:B------:R-:W-:Y:S02]  /*2830*/  IMAD.U32 R5, RZ, RZ, UR12 ;  /* 0x0000000cff057e24 */ /* 0x000fe4000f8e00ff */
[----:B------:R-:W-:Y:S02]  /*2840*/  @P0 R2UR UR18, R24 ;  /* 0x00000000181202ca */ /* 0x000fe400000e0000 */
[----:B------:R-:W-:-:S13]  /*2850*/  @P0 R2UR UR19, R25 ;  /* 0x00000000191302ca */ /* 0x000fda00000e0000 */
[----:B------:R0:W-:Y:S02]  /*2860*/  @P0 REDG.E.ADD.64.STRONG.GPU desc[UR18][R4.64], R2 ;  /* 0x000000020400098e */ /* 0x0001e4000c12e512 */
.L_x_1:
[----:B------:R-:W-:Y:S05]  /*2870*/  BSYNC.RECONVERGENT B0 ;  /* 0x0000000000007941 */ /* 0x000fea0003800200 */
.L_x_0:
[----:B------:R-:W2:Y:S01]  /*2880*/  LDCU UR4, c[0x0][0x360] ;  /* 0x00006c00ff0477ac */ /* 0x000ea20008000800 */
[----:B01----:R-:W2:Y:S02]  /*2890*/  LDC R2, c[0x0][0x370] ;  /* 0x0000dc00ff027b82 */ /* 0x003ea40000000800 */
[----:B--2---:R-:W-:-:S05]  /*28a0*/  IMAD R3, R2, UR4, RZ ;  /* 0x0000000402037c24 */ /* 0x004fca000f8e02ff */
[----:B------:R-:W-:-:S05]  /*28b0*/  IADD3 R0, P0, PT, R3, R0, RZ ;  /* 0x0000000003007210 */ /* 0x000fca0007f1e0ff */
[----:B------:R-:W-:Y:S01]  /*28c0*/  IMAD.X R7, RZ, RZ, R7, P0 ;  /* 0x000000ffff077224 */ /* 0x000fe200000e0607 */
[----:B------:R-:W-:-:S04]  /*28d0*/  ISETP.GE.U32.AND P0, PT, R0, UR16, PT ;  /* 0x0000001000007c0c */ /* 0x000fc8000bf06070 */
[----:B------:R-:W-:-:S13]  /*28e0*/  ISETP.GE.U32.AND.EX P0, PT, R7, UR17, PT, P0 ;  /* 0x0000001107007c0c */ /* 0x000fda000bf06100 */
[----:B------:R-:W-:Y:S05]  /*28f0*/  @!P0 BRA `(.L_x_9) ;  /* 0xffffffd400f88947 */ /* 0x000fea000383ffff */
[----:B------:R-:W-:Y:S05]  /*2900*/  EXIT ;  /* 0x000000000000794d */ /* 0x000fea0003800000 */
.L_x_10:
[----:B------:R-:W-:-:S00]  /*2910*/  BRA `(.L_x_10) ;  /* 0xfffffffc00fc7947 */ /* 0x000fc0000383ffff */
[----:B------:R-:W-:-:S00]  /*2920*/  NOP ;  /* 0x0000000000007918 */ /* 0x000fc00000000000 */
        /* <DEDUP_REMOVED lines=13> */
.L_x_13:


//--------------------- .text.generate_parity_hsiao_39_32 --------------------------
	.section	.text.generate_parity_hsiao_39_32,"ax",@progbits
	.align	128
        .global         generate_parity_hsiao_39_32
        .type           generate_parity_hsiao_39_32,@function
        .size           generate_parity_hsiao_39_32,(.L_x_14 - generate_parity_hsiao_39_32)
        .other          generate_parity_hsiao_39_32,@"STO_CUDA_ENTRY STV_DEFAULT"
generate_parity_hsiao_39_32:
.text.generate_parity_hsiao_39_32:
[----:B------:R-:W-:Y:S01]  /*0000*/  LDC R1, c[0x0][0x37c] ;  /* 0x0000df00ff017b82 */ /* 0x000fe20000000800 */
[----:B------:R-:W0:Y:S01]  /*0010*/  S2R R3, SR_CTAID.X ;  /* 0x0000000000037919 */ /* 0x000e220000002500 */
[----:B------:R-:W0:Y:S01]  /*0020*/  LDCU UR4, c[0x0][0x360] ;  /* 0x00006c00ff0477ac */ /* 0x000e220008000800 */
[----:B------:R-:W0:Y:S01]  /*0030*/  S2R R0, SR_TID.X ;  /* 0x0000000000007919 */ /* 0x000e220000002100 */
[----:B------:R-:W1:Y:S01]  /*0040*/  LDCU.64 UR8, c[0x0][0x390] ;  /* 0x00007200ff0877ac */ /* 0x000e620008000a00 */
[----:B0-----:R-:W-:-:S05]  /*0050*/  IMAD R3, R3, UR4, R0 ;  /* 0x0000000403037c24 */ /* 0x001fca000f8e0200 */
[----:B-1----:R-:W-:-:S04]  /*0060*/  ISETP.GE.U32.AND P0, PT, R3, UR8, PT ;  /* 0x0000000803007c0c */ /* 0x002fc8000bf06070 */
[----:B------:R-:W-:-:S13]  /*0070*/  ISETP.GE.U32.AND.EX P0, PT, RZ, UR9, PT, P0 ;  /* 0x00000009ff007c0c */ /* 0x000fda000bf06100 */
[----:B------:R-:W-:Y:S05]  /*0080*/  @P0 EXIT ;  /* 0x000000000000094d */ /* 0x000fea0003800000 */
[----:B------:R-:W0:Y:S01]  /*0090*/  LDCU UR5, c[0x0][0x370] ;  /* 0x00006e00ff0577ac */ /* 0x000e220008000800 */
[----:B------:R-:W-:Y:S01]  /*00a0*/  IMAD.MOV.U32 R0, RZ, RZ, RZ ;  /* 0x000000ffff007224 */ /* 0x000fe200078e00ff */
[----:B------:R-:W1:Y:S01]  /*00b0*/  LDCU.64 UR6, c[0x0][0x358] ;  /* 0x00006b00ff0677ac */ /* 0x000e620008000a00 */
[----:B------:R-:W2:Y:S01]  /*00c0*/  LDCU.128 UR12, c[0x0][0x380] ;  /* 0x00007000ff0c77ac */ /* 0x000ea20008000c00 */
[----:B0-----:R-:W-:-:S12]  /*00d0*/  UIMAD UR4, UR4, UR5, URZ ;  /* 0x00000005040472a4 */ /* 0x001fd8000f8e02ff */
.L_x_11:
[----:B--2---:R-:W-:-:S04]  /*00e0*/  LEA R4, P0, R3, UR12, 0x2 ;  /* 0x0000000c03047c11 */ /* 0x004fc8000f8010ff */
[----:B------:R-:W-:-:S05]  /*00f0*/  LEA.HI.X R5, R3, UR13, R0, 0x2, P0 ;  /* 0x0000000d03057c11 */ /* 0x000fca00080f1400 */
[----:B-1----:R-:W2:Y:S02]  /*0100*/  LDG.E R4, desc[UR6][R4.64] ;  /* 0x0000000604047981 */ /* 0x002ea4000c1e1900 */
[C---:B--2---:R-:W-:Y:S02]  /*0110*/  LOP3.LUT R6, R4.reuse, 0x2124ff90, RZ, 0xc0, !PT ;  /* 0x2124ff9004067812 */ /* 0x044fe400078ec0ff */
[C---:B------:R-:W-:Y:S02]  /*0120*/  LOP3.LUT R7, R4.reuse, 0x6cff0808, RZ, 0xc0, !PT ;  /* 0x6cff080804077812 */ /* 0x040fe400078ec0ff */
[C---:B------:R-:W-:Y:S02]  /*0130*/  LOP3.LUT R2, R4.reuse, 0xc14840ff, RZ, 0xc0, !PT ;  /* 0xc14840ff04027812 */ /* 0x040fe400078ec0ff */
[----:B------:R-:W0:Y:S01]  /*0140*/  POPC R6, R6 ;  /* 0x0000000600067309 */ /* 0x000e220000000000 */
[C---:B------:R-:W-:Y:S02]  /*0150*/  LOP3.LUT R8, R4.reuse, 0xff01a444, RZ, 0xc0, !PT ;  /* 0xff01a44404087812 */ /* 0x040fe400078ec0ff */
[----:B------:R-:W-:-:S02]  /*0160*/  LOP3.LUT R9, R4, 0x16f092a6, RZ, 0xc0, !PT ;  /* 0x16f092a604097812 */ /* 0x000fc400078ec0ff */
[----:B------:R-:W-:-:S03]  /*0170*/  LOP3.LUT R10, R4, 0x101f7161, RZ, 0xc0, !PT ;  /* 0x101f7161040a7812 */ /* 0x000fc600078ec0ff */
[----:B------:R-:W1:Y:S01]  /*0180*/  POPC R7, R7 ;  /* 0x0000000700077309 */ /* 0x000e620000000000 */
[----:B0-----:R-:W-:-:S07]  /*0190*/  IMAD.SHL.U32 R5, R6, 0x2, RZ ;  /* 0x0000000206057824 */ /* 0x001fce00078e00ff */
[----:B------:R-:W0:Y:S01]  /*01a0*/  POPC R2, R2 ;  /* 0x0000000200027309 */ /* 0x000e220000000000 */
[----:B------:R-:W-:Y:S02]  /*01b0*/  LOP3.LUT R6, R4, 0x8a820f1b, RZ, 0xc0, !PT ;  /* 0x8a820f1b04067812 */ /* 0x000fe400078ec0ff */
[----:B------:R-:W-:Y:S02]  /*01c0*/  IADD3 R4, P0, PT, R3, UR14, RZ ;  /* 0x0000000e03047c10 */ /* 0x000fe4000ff1e0ff */
[----:B------:R-:W-:Y:S01]  /*01d0*/  LOP3.LUT R5, R5, 0x2, RZ, 0xc0, !PT ;  /* 0x0000000205057812 */ /* 0x000fe200078ec0ff */
[----:B-1----:R-:W-:Y:S02]  /*01e0*/  IMAD.SHL.U32 R7, R7, 0x4, RZ ;  /* 0x0000000407077824 */ /* 0x002fe400078e00ff */
[----:B------:R-:W1:Y:S01]  /*01f0*/  POPC R8, R8 ;  /* 0x0000000800087309 */ /* 0x000e620000000000 */
[----:B0-----:R-:W-:-:S07]  /*0200*/  LOP3.LUT R2, R5, 0x1, R2, 0xf8, !PT ;  /* 0x0000000105027812 */ /* 0x001fce00078ef802 */
[----:B------:R-:W0:Y:S01]  /*0210*/  POPC R9, R9 ;  /* 0x0000000900097309 */ /* 0x000e220000000000 */
[----:B------:R-:W-:Y:S01]  /*0220*/  LOP3.LUT R2, R2, 0x4, R7, 0xf8, !PT ;  /* 0x0000000402027812 */ /* 0x000fe200078ef807 */
[----:B-1----:R-:W-:-:S06]  /*0230*/  IMAD.SHL.U32 R5, R8, 0x8, RZ ;  /* 0x0000000808057824 */ /* 0x002fcc00078e00ff */
[----:B------:R-:W1:Y:S01]  /*0240*/  POPC R10, R10 ;  /* 0x0000000a000a7309 */ /* 0x000e620000000000 */
[----:B------:R-:W-:Y:S01]  /*0250*/  LOP3.LUT R2, R2, 0x8, R5, 0xf8, !PT ;  /* 0x0000000802027812 */ /* 0x000fe200078ef805 */
[----:B0-----:R-:W-:-:S06]  /*0260*/  IMAD.SHL.U32 R9, R9, 0x10, RZ ;  /* 0x0000001009097824 */ /* 0x001fcc00078e00ff */
[----:B------:R-:W0:Y:S01]  /*0270*/  POPC R6, R6 ;  /* 0x0000000600067309 */ /* 0x000e220000000000 */
[----:B------:R-:W-:Y:S01]  /*0280*/  LOP3.LUT R2, R2, 0x10, R9, 0xf8, !PT ;  /* 0x0000001002027812 */ /* 0x000fe200078ef809 */
[----:B-1----:R-:W-:-:S05]  /*0290*/  IMAD.SHL.U32 R5, R10, 0x20, RZ ;  /* 0x000000200a057824 */ /* 0x002fca00078e00ff */
[----:B------:R-:W-:Y:S02]  /*02a0*/  LOP3.LUT R2, R2, 0x20, R5, 0xf8, !PT ;  /* 0x0000002002027812 */ /* 0x000fe400078ef805 */
[----:B------:R-:W-:Y:S01]  /*02b0*/  IADD3.X R5, PT, PT, R0, UR15, RZ, P0, !PT ;  /* 0x0000000f00057c10 */ /* 0x000fe200087fe4ff */
[----:B0-----:R-:W-:Y:S01]  /*02c0*/  IMAD.SHL.U32 R7, R6, 0x40, RZ ;  /* 0x0000004006077824 */ /* 0x001fe200078e00ff */
[----:B------:R-:W-:-:S04]  /*02d0*/  IADD3 R3, P0, PT, R3, UR4, RZ ;  /* 0x0000000403037c10 */ /* 0x000fc8000ff1e0ff */
[----:B------:R-:W-:Y:S01]  /*02e0*/  LOP3.LUT R7, R2, 0x40, R7, 0xf8, !PT ;  /* 0x0000004002077812 */ /* 0x000fe200078ef807 */
[----:B------:R-:W-:Y:S01]  /*02f0*/  IMAD.X R0, RZ, RZ, R0, P0 ;  /* 0x000000ffff007224 */ /* 0x000fe200000e0600 */
[----:B------:R-:W-:-:S03]  /*0300*/  ISETP.GE.U32.AND P0, PT, R3, UR8, PT ;  /* 0x0000000803007c0c */ /* 0x000fc6000bf06070 */
[----:B------:R0:W-:Y:S01]  /*0310*/  STG.E.U8 desc[UR6][R4.64], R7 ;  /* 0x0000000704007986 */ /* 0x0001e2000c101106 */
[----:B------:R-:W-:-:S13]  /*0320*/  ISETP.GE.U32.AND.EX P0, PT, R0, UR9, PT, P0 ;  /* 0x0000000900007c0c */ /* 0x000fda000bf06100 */
[----:B0-----:R-:W-:Y:S05]  /*0330*/  @!P0 BRA `(.L_x_11) ;  /* 0xfffffffc00688947 */ /* 0x001fea000383ffff */
[----:B------:R-:W-:Y:S05]  /*0340*/  EXIT ;  /* 0x000000000000794d */ /* 0x000fea0003800000 */
.L_x_12:
        /* <DEDUP_REMOVED lines=11> */
.L_x_14:


//--------------------- .nv.shared.reserved.0     --------------------------
	.section	.nv.shared.reserved.0,"aw",@nobits
	.weak		__nv_reservedSMEM_offset_0_alias
	.size		__nv_reservedSMEM_offset_0_alias, 0, 64
	.other		__nv_reservedSMEM_offset_0_alias,@"STO_CUDA_RESERVED_SHARED STV_DEFAULT"
__nv_reservedSMEM_offset_0_alias:
	.zero		0
	.zero		64


//--------------------- .nv.constant0.edac_hsiao_39_32 --------------------------
	.section	.nv.constant0.edac_hsiao_39_32,"a",@progbits
	.sectionflags	@""
	.align	4
.nv.constant0.edac_hsiao_39_32:
	.zero		928


//--------------------- .nv.constant0.generate_parity_hsiao_39_32 --------------------------
	.section	.nv.constant0.generate_parity_hsiao_39_32,"a",@progbits
	.sectionflags	@""
	.align	4
.nv.constant0.generate_parity_hsiao_39_32:
	.zero		920


//--------------------- SYMBOLS --------------------------

	.type		.nv.reservedSmem.offset0,@object
	.size		.nv.reservedSmem.offset0,0x4
